//
// Generated by NVIDIA NVVM Compiler
//
// Compiler Build ID: CL-36424714
// Cuda compilation tools, release 13.0, V13.0.88
// Based on NVVM 20.0.0
//

.version 9.0
.target sm_100
.address_size 64

	// .globl	_Z18gpu_find_repulsioniPdddS_

.visible .entry _Z18gpu_find_repulsioniPdddS_(
	.param .u32 _Z18gpu_find_repulsioniPdddS__param_0,
	.param .u64 .ptr .align 1 _Z18gpu_find_repulsioniPdddS__param_1,
	.param .f64 _Z18gpu_find_repulsioniPdddS__param_2,
	.param .f64 _Z18gpu_find_repulsioniPdddS__param_3,
	.param .u64 .ptr .align 1 _Z18gpu_find_repulsioniPdddS__param_4
)
{
	.reg .pred 	%p<60>;
	.reg .b32 	%r<113>;
	.reg .b64 	%rd<70>;
	.reg .b64 	%fd<111>;

	ld.param.u32 	%r34, [_Z18gpu_find_repulsioniPdddS__param_0];
	ld.param.u64 	%rd33, [_Z18gpu_find_repulsioniPdddS__param_1];
	ld.param.u64 	%rd34, [_Z18gpu_find_repulsioniPdddS__param_4];
	cvta.to.global.u64 	%rd1, %rd34;
	cvta.to.global.u64 	%rd2, %rd33;
	mov.u32 	%r35, %ntid.x;
	mov.u32 	%r36, %ctaid.x;
	mov.u32 	%r37, %tid.x;
	mad.lo.s32 	%r1, %r35, %r36, %r37;
	setp.ge.s32 	%p7, %r1, %r34;
	@%p7 bra 	$L__BB0_54;
	add.s32 	%r106, %r1, 1;
	setp.ge.s32 	%p8, %r106, %r34;
	@%p8 bra 	$L__BB0_54;
	ld.param.f64 	%fd97, [_Z18gpu_find_repulsioniPdddS__param_2];
	mul.lo.s32 	%r38, %r1, 3;
	mul.wide.s32 	%rd35, %r38, 8;
	add.s64 	%rd36, %rd2, %rd35;
	ld.global.f64 	%fd1, [%rd36];
	ld.global.f64 	%fd2, [%rd36+8];
	ld.global.f64 	%fd3, [%rd36+16];
	{
	.reg .b32 %temp; 
	mov.b64 	{%temp, %r39}, %fd97;
	}
	and.b32  	%r3, %r39, 2147483647;
	{
	.reg .b32 %temp; 
	mov.b64 	{%r40, %temp}, %fd97;
	}
	mov.b64 	%fd4, {%r40, %r3};
	{
	.reg .b32 %temp; 
	mov.b64 	{%temp, %r41}, %fd4;
	}
	shr.u32 	%r42, %r41, 20;
	setp.lt.u32 	%p9, %r41, 1048576;
	mul.f64 	%fd38, %fd4, 0d4350000000000000;
	{
	.reg .b32 %temp; 
	mov.b64 	{%temp, %r43}, %fd38;
	}
	shr.u32 	%r44, %r43, 20;
	add.s32 	%r45, %r42, %r44;
	add.s32 	%r46, %r45, -54;
	add.s64 	%rd3, %rd1, %rd35;
	selp.f64 	%fd39, %fd38, %fd4, %p9;
	selp.b32 	%r4, %r46, %r42, %p9;
	mov.b64 	%rd37, %fd39;
	and.b64  	%rd38, %rd37, 4503599627370495;
	or.b64  	%rd4, %rd38, 4503599627370496;
$L__BB0_3:
	ld.param.u64 	%rd62, [_Z18gpu_find_repulsioniPdddS__param_1];
	mul.lo.s32 	%r48, %r106, 3;
	cvta.to.global.u64 	%rd39, %rd62;
	mul.wide.s32 	%rd40, %r48, 8;
	add.s64 	%rd5, %rd39, %rd40;
	ld.global.f64 	%fd40, [%rd5];
	sub.f64 	%fd5, %fd1, %fd40;
	{
	.reg .b32 %temp; 
	mov.b64 	{%temp, %r6}, %fd5;
	}
	and.b32  	%r49, %r6, 2147483647;
	{
	.reg .b32 %temp; 
	mov.b64 	{%r50, %temp}, %fd5;
	}
	mov.b64 	%fd103, {%r50, %r49};
	max.u32 	%r51, %r49, %r3;
	setp.lt.u32 	%p10, %r51, 2146435072;
	@%p10 bra 	$L__BB0_7;
	setp.num.f64 	%p21, %fd4, %fd4;
	setp.num.f64 	%p22, %fd103, %fd103;
	and.pred  	%p23, %p22, %p21;
	@%p23 bra 	$L__BB0_6;
	ld.param.f64 	%fd98, [_Z18gpu_find_repulsioniPdddS__param_2];
	add.rn.f64 	%fd104, %fd5, %fd98;
	bra.uni 	$L__BB0_19;
$L__BB0_6:
	setp.eq.f64 	%p24, %fd103, 0d7FF0000000000000;
	selp.f64 	%fd104, 0dFFF8000000000000, %fd5, %p24;
	bra.uni 	$L__BB0_19;
$L__BB0_7:
	setp.eq.f64 	%p11, %fd4, 0d0000000000000000;
	mov.f64 	%fd104, 0dFFF8000000000000;
	@%p11 bra 	$L__BB0_19;
	setp.ltu.f64 	%p13, %fd103, %fd4;
	mov.pred 	%p57, -1;
	@%p13 bra 	$L__BB0_18;
	{
	.reg .b32 %temp; 
	mov.b64 	{%temp, %r52}, %fd103;
	}
	shr.u32 	%r107, %r52, 20;
	setp.gt.u32 	%p14, %r52, 1048575;
	@%p14 bra 	$L__BB0_11;
	mul.f64 	%fd103, %fd103, 0d4350000000000000;
	{
	.reg .b32 %temp; 
	mov.b64 	{%temp, %r53}, %fd103;
	}
	shr.u32 	%r54, %r53, 20;
	add.s32 	%r55, %r107, %r54;
	add.s32 	%r107, %r55, -54;
$L__BB0_11:
	mov.b64 	%rd41, %fd103;
	and.b64  	%rd42, %rd41, 4503599627370495;
	or.b64  	%rd64, %rd42, 4503599627370496;
	sub.s32 	%r108, %r107, %r4;
$L__BB0_12:
	sub.s64 	%rd43, %rd64, %rd4;
	mov.b64 	%fd42, %rd43;
	{
	.reg .b32 %temp; 
	mov.b64 	{%temp, %r12}, %fd42;
	}
	setp.lt.s32 	%p15, %r12, 0;
	selp.b64 	%rd8, %rd64, %rd43, %p15;
	shl.b64 	%rd64, %rd8, 1;
	add.s32 	%r13, %r108, -1;
	setp.gt.s32 	%p16, %r108, 0;
	mov.u32 	%r108, %r13;
	@%p16 bra 	$L__BB0_12;
	and.b64  	%rd10, %rd8, 9223372036854775807;
	setp.eq.s64 	%p17, %rd10, 0;
	mov.b64 	%rd65, 0;
	@%p17 bra 	$L__BB0_17;
	mov.b64 	%fd43, %rd10;
	mul.f64 	%fd44, %fd43, 0d4350000000000000;
	{
	.reg .b32 %temp; 
	mov.b64 	{%temp, %r56}, %fd44;
	}
	shr.u32 	%r57, %r56, 20;
	sub.s32 	%r58, 55, %r57;
	sub.s32 	%r14, %r4, %r58;
	shl.b64 	%rd11, %rd10, %r58;
	setp.gt.s32 	%p18, %r14, 0;
	@%p18 bra 	$L__BB0_16;
	sub.s32 	%r60, 1, %r14;
	shr.u64 	%rd65, %rd11, %r60;
	bra.uni 	$L__BB0_17;
$L__BB0_16:
	add.s32 	%r59, %r14, -1;
	cvt.u64.u32 	%rd45, %r59;
	shl.b64 	%rd46, %rd45, 52;
	add.s64 	%rd65, %rd46, %rd11;
$L__BB0_17:
	mov.b64 	%fd103, %rd65;
	shr.u32 	%r61, %r12, 31;
	and.b32  	%r62, %r61, 1;
	setp.eq.b32 	%p57, %r62, 1;
$L__BB0_18:
	add.f64 	%fd45, %fd103, %fd103;
	setp.leu.f64 	%p19, %fd45, %fd4;
	setp.neu.f64 	%p20, %fd45, %fd4;
	sub.f64 	%fd47, %fd103, %fd4;
	selp.f64 	%fd48, %fd103, %fd47, %p57;
	selp.f64 	%fd49, %fd103, %fd48, %p20;
	selp.f64 	%fd50, %fd49, %fd47, %p19;
	and.b32  	%r63, %r6, -2147483648;
	{
	.reg .b32 %temp; 
	mov.b64 	{%temp, %r64}, %fd50;
	}
	xor.b32  	%r65, %r64, %r63;
	{
	.reg .b32 %temp; 
	mov.b64 	{%r66, %temp}, %fd50;
	}
	mov.b64 	%fd104, {%r66, %r65};
$L__BB0_19:
	ld.global.f64 	%fd51, [%rd5+8];
	sub.f64 	%fd15, %fd2, %fd51;
	{
	.reg .b32 %temp; 
	mov.b64 	{%temp, %r15}, %fd15;
	}
	and.b32  	%r68, %r15, 2147483647;
	{
	.reg .b32 %temp; 
	mov.b64 	{%r69, %temp}, %fd15;
	}
	mov.b64 	%fd106, {%r69, %r68};
	max.u32 	%r70, %r68, %r3;
	setp.lt.u32 	%p25, %r70, 2146435072;
	@%p25 bra 	$L__BB0_23;
	setp.num.f64 	%p36, %fd4, %fd4;
	setp.num.f64 	%p37, %fd106, %fd106;
	and.pred  	%p38, %p37, %p36;
	@%p38 bra 	$L__BB0_22;
	ld.param.f64 	%fd99, [_Z18gpu_find_repulsioniPdddS__param_2];
	add.rn.f64 	%fd107, %fd15, %fd99;
	bra.uni 	$L__BB0_35;
$L__BB0_22:
	setp.eq.f64 	%p39, %fd106, 0d7FF0000000000000;
	selp.f64 	%fd107, 0dFFF8000000000000, %fd15, %p39;
	bra.uni 	$L__BB0_35;
$L__BB0_23:
	setp.eq.f64 	%p26, %fd4, 0d0000000000000000;
	mov.f64 	%fd107, 0dFFF8000000000000;
	@%p26 bra 	$L__BB0_35;
	setp.ltu.f64 	%p28, %fd106, %fd4;
	mov.pred 	%p58, -1;
	@%p28 bra 	$L__BB0_34;
	{
	.reg .b32 %temp; 
	mov.b64 	{%temp, %r71}, %fd106;
	}
	shr.u32 	%r109, %r71, 20;
	setp.gt.u32 	%p29, %r71, 1048575;
	@%p29 bra 	$L__BB0_27;
	mul.f64 	%fd106, %fd106, 0d4350000000000000;
	{
	.reg .b32 %temp; 
	mov.b64 	{%temp, %r72}, %fd106;
	}
	shr.u32 	%r73, %r72, 20;
	add.s32 	%r74, %r109, %r73;
	add.s32 	%r109, %r74, -54;
$L__BB0_27:
	mov.b64 	%rd47, %fd106;
	and.b64  	%rd48, %rd47, 4503599627370495;
	or.b64  	%rd66, %rd48, 4503599627370496;
	sub.s32 	%r110, %r109, %r4;
$L__BB0_28:
	sub.s64 	%rd49, %rd66, %rd4;
	mov.b64 	%fd53, %rd49;
	{
	.reg .b32 %temp; 
	mov.b64 	{%temp, %r21}, %fd53;
	}
	setp.lt.s32 	%p30, %r21, 0;
	selp.b64 	%rd17, %rd66, %rd49, %p30;
	shl.b64 	%rd66, %rd17, 1;
	add.s32 	%r22, %r110, -1;
	setp.gt.s32 	%p31, %r110, 0;
	mov.u32 	%r110, %r22;
	@%p31 bra 	$L__BB0_28;
	and.b64  	%rd19, %rd17, 9223372036854775807;
	setp.eq.s64 	%p32, %rd19, 0;
	mov.b64 	%rd67, 0;
	@%p32 bra 	$L__BB0_33;
	mov.b64 	%fd54, %rd19;
	mul.f64 	%fd55, %fd54, 0d4350000000000000;
	{
	.reg .b32 %temp; 
	mov.b64 	{%temp, %r75}, %fd55;
	}
	shr.u32 	%r76, %r75, 20;
	sub.s32 	%r77, 55, %r76;
	sub.s32 	%r23, %r4, %r77;
	shl.b64 	%rd20, %rd19, %r77;
	setp.gt.s32 	%p33, %r23, 0;
	@%p33 bra 	$L__BB0_32;
	sub.s32 	%r79, 1, %r23;
	shr.u64 	%rd67, %rd20, %r79;
	bra.uni 	$L__BB0_33;
$L__BB0_32:
	add.s32 	%r78, %r23, -1;
	cvt.u64.u32 	%rd51, %r78;
	shl.b64 	%rd52, %rd51, 52;
	add.s64 	%rd67, %rd52, %rd20;
$L__BB0_33:
	mov.b64 	%fd106, %rd67;
	shr.u32 	%r80, %r21, 31;
	and.b32  	%r81, %r80, 1;
	setp.eq.b32 	%p58, %r81, 1;
$L__BB0_34:
	add.f64 	%fd56, %fd106, %fd106;
	setp.leu.f64 	%p34, %fd56, %fd4;
	setp.neu.f64 	%p35, %fd56, %fd4;
	sub.f64 	%fd58, %fd106, %fd4;
	selp.f64 	%fd59, %fd106, %fd58, %p58;
	selp.f64 	%fd60, %fd106, %fd59, %p35;
	selp.f64 	%fd61, %fd60, %fd58, %p34;
	and.b32  	%r82, %r15, -2147483648;
	{
	.reg .b32 %temp; 
	mov.b64 	{%temp, %r83}, %fd61;
	}
	xor.b32  	%r84, %r83, %r82;
	{
	.reg .b32 %temp; 
	mov.b64 	{%r85, %temp}, %fd61;
	}
	mov.b64 	%fd107, {%r85, %r84};
$L__BB0_35:
	ld.global.f64 	%fd62, [%rd5+16];
	sub.f64 	%fd25, %fd3, %fd62;
	{
	.reg .b32 %temp; 
	mov.b64 	{%temp, %r24}, %fd25;
	}
	and.b32  	%r87, %r24, 2147483647;
	{
	.reg .b32 %temp; 
	mov.b64 	{%r88, %temp}, %fd25;
	}
	mov.b64 	%fd109, {%r88, %r87};
	max.u32 	%r89, %r87, %r3;
	setp.lt.u32 	%p40, %r89, 2146435072;
	@%p40 bra 	$L__BB0_39;
	setp.num.f64 	%p51, %fd4, %fd4;
	setp.num.f64 	%p52, %fd109, %fd109;
	and.pred  	%p53, %p52, %p51;
	@%p53 bra 	$L__BB0_38;
	ld.param.f64 	%fd100, [_Z18gpu_find_repulsioniPdddS__param_2];
	add.rn.f64 	%fd110, %fd25, %fd100;
	bra.uni 	$L__BB0_51;
$L__BB0_38:
	setp.eq.f64 	%p54, %fd109, 0d7FF0000000000000;
	selp.f64 	%fd110, 0dFFF8000000000000, %fd25, %p54;
	bra.uni 	$L__BB0_51;
$L__BB0_39:
	setp.eq.f64 	%p41, %fd4, 0d0000000000000000;
	mov.f64 	%fd110, 0dFFF8000000000000;
	@%p41 bra 	$L__BB0_51;
	setp.ltu.f64 	%p43, %fd109, %fd4;
	mov.pred 	%p59, -1;
	@%p43 bra 	$L__BB0_50;
	{
	.reg .b32 %temp; 
	mov.b64 	{%temp, %r90}, %fd109;
	}
	shr.u32 	%r111, %r90, 20;
	setp.gt.u32 	%p44, %r90, 1048575;
	@%p44 bra 	$L__BB0_43;
	mul.f64 	%fd109, %fd109, 0d4350000000000000;
	{
	.reg .b32 %temp; 
	mov.b64 	{%temp, %r91}, %fd109;
	}
	shr.u32 	%r92, %r91, 20;
	add.s32 	%r93, %r111, %r92;
	add.s32 	%r111, %r93, -54;
$L__BB0_43:
	mov.b64 	%rd53, %fd109;
	and.b64  	%rd54, %rd53, 4503599627370495;
	or.b64  	%rd68, %rd54, 4503599627370496;
	sub.s32 	%r112, %r111, %r4;
$L__BB0_44:
	sub.s64 	%rd55, %rd68, %rd4;
	mov.b64 	%fd64, %rd55;
	{
	.reg .b32 %temp; 
	mov.b64 	{%temp, %r30}, %fd64;
	}
	setp.lt.s32 	%p45, %r30, 0;
	selp.b64 	%rd26, %rd68, %rd55, %p45;
	shl.b64 	%rd68, %rd26, 1;
	add.s32 	%r31, %r112, -1;
	setp.gt.s32 	%p46, %r112, 0;
	mov.u32 	%r112, %r31;
	@%p46 bra 	$L__BB0_44;
	and.b64  	%rd28, %rd26, 9223372036854775807;
	setp.eq.s64 	%p47, %rd28, 0;
	mov.b64 	%rd69, 0;
	@%p47 bra 	$L__BB0_49;
	mov.b64 	%fd65, %rd28;
	mul.f64 	%fd66, %fd65, 0d4350000000000000;
	{
	.reg .b32 %temp; 
	mov.b64 	{%temp, %r94}, %fd66;
	}
	shr.u32 	%r95, %r94, 20;
	sub.s32 	%r96, 55, %r95;
	sub.s32 	%r32, %r4, %r96;
	shl.b64 	%rd29, %rd28, %r96;
	setp.gt.s32 	%p48, %r32, 0;
	@%p48 bra 	$L__BB0_48;
	sub.s32 	%r98, 1, %r32;
	shr.u64 	%rd69, %rd29, %r98;
	bra.uni 	$L__BB0_49;
$L__BB0_48:
	add.s32 	%r97, %r32, -1;
	cvt.u64.u32 	%rd57, %r97;
	shl.b64 	%rd58, %rd57, 52;
	add.s64 	%rd69, %rd58, %rd29;
$L__BB0_49:
	mov.b64 	%fd109, %rd69;
	shr.u32 	%r99, %r30, 31;
	and.b32  	%r100, %r99, 1;
	setp.eq.b32 	%p59, %r100, 1;
$L__BB0_50:
	add.f64 	%fd67, %fd109, %fd109;
	setp.leu.f64 	%p49, %fd67, %fd4;
	setp.neu.f64 	%p50, %fd67, %fd4;
	sub.f64 	%fd69, %fd109, %fd4;
	selp.f64 	%fd70, %fd109, %fd69, %p59;
	selp.f64 	%fd71, %fd109, %fd70, %p50;
	selp.f64 	%fd72, %fd71, %fd69, %p49;
	and.b32  	%r101, %r24, -2147483648;
	{
	.reg .b32 %temp; 
	mov.b64 	{%temp, %r102}, %fd72;
	}
	xor.b32  	%r103, %r102, %r101;
	{
	.reg .b32 %temp; 
	mov.b64 	{%r104, %temp}, %fd72;
	}
	mov.b64 	%fd110, {%r104, %r103};
$L__BB0_51:
	mul.f64 	%fd73, %fd107, %fd107;
	fma.rn.f64 	%fd74, %fd104, %fd104, %fd73;
	fma.rn.f64 	%fd35, %fd110, %fd110, %fd74;
	setp.geu.f64 	%p55, %fd35, 0d4010000000000000;
	@%p55 bra 	$L__BB0_53;
	ld.param.u64 	%rd63, [_Z18gpu_find_repulsioniPdddS__param_4];
	ld.param.f64 	%fd101, [_Z18gpu_find_repulsioniPdddS__param_3];
	mul.lo.s32 	%r105, %r106, 3;
	sqrt.rn.f64 	%fd75, %fd35;
	div.rn.f64 	%fd76, %fd104, %fd75;
	div.rn.f64 	%fd77, %fd107, %fd75;
	div.rn.f64 	%fd78, %fd110, %fd75;
	mov.f64 	%fd79, 0d4000000000000000;
	sub.f64 	%fd80, %fd79, %fd75;
	mul.f64 	%fd81, %fd101, %fd80;
	mul.f64 	%fd82, %fd76, %fd81;
	ld.global.f64 	%fd83, [%rd3];
	add.f64 	%fd84, %fd82, %fd83;
	st.global.f64 	[%rd3], %fd84;
	mul.f64 	%fd85, %fd77, %fd81;
	ld.global.f64 	%fd86, [%rd3+8];
	add.f64 	%fd87, %fd85, %fd86;
	st.global.f64 	[%rd3+8], %fd87;
	mul.f64 	%fd88, %fd78, %fd81;
	ld.global.f64 	%fd89, [%rd3+16];
	add.f64 	%fd90, %fd88, %fd89;
	st.global.f64 	[%rd3+16], %fd90;
	cvta.to.global.u64 	%rd59, %rd63;
	mul.wide.s32 	%rd60, %r105, 8;
	add.s64 	%rd61, %rd59, %rd60;
	ld.global.f64 	%fd91, [%rd61];
	sub.f64 	%fd92, %fd91, %fd82;
	st.global.f64 	[%rd61], %fd92;
	ld.global.f64 	%fd93, [%rd61+8];
	sub.f64 	%fd94, %fd93, %fd85;
	st.global.f64 	[%rd61+8], %fd94;
	ld.global.f64 	%fd95, [%rd61+16];
	sub.f64 	%fd96, %fd95, %fd88;
	st.global.f64 	[%rd61+16], %fd96;
$L__BB0_53:
	add.s32 	%r106, %r106, 1;
	setp.lt.s32 	%p56, %r106, %r34;
	@%p56 bra 	$L__BB0_3;
$L__BB0_54:
	ret;

}


// ===== COMPILED SASS (sm_100) =====

	.target	sm_100

	.elftype	@"ET_EXEC"


//--------------------- .note.nv.tkinfo           --------------------------
	.section	.note.nv.tkinfo,"",@"SHT_NOTE"
	.sectionflags	@"SHF_NOTE_NV_TKINFO"
	.tkinfo
        /*0018*/ 	.word	0x00000002
        /*0030*/ 	.string	""
        /*0030*/ 	.string	"ptxas"
        /*0030*/ 	.string	"Cuda compilation tools, release 13.0, V13.0.88"
        /*0030*/ 	.string	"Build cuda_13.0.r13.0/compiler.36424714_0"
        /*0030*/ 	.string	"-arch sm_100 -m 64 "



//--------------------- .note.nv.cuinfo           --------------------------
	.section	.note.nv.cuinfo,"",@"SHT_NOTE"
	.sectionflags	@"SHF_NOTE_NV_CUINFO"
        /*0018*/ 	.short	0x0002
        /*001a*/ 	.short	0x0064
        /*001c*/ 	.short	0x0082
	.zero		2


//--------------------- .nv.info                  --------------------------
	.section	.nv.info,"",@"SHT_CUDA_INFO"
	.align	4


	//----- nvinfo : EIATTR_REGCOUNT
	.align		4
        /*0000*/ 	.byte	0x04, 0x2f
        /*0002*/ 	.short	(.L_1 - .L_0)
	.align		4
.L_0:
        /*0004*/ 	.word	index@(_Z18gpu_find_repulsioniPdddS_)
        /*0008*/ 	.word	0x0000002a


	//----- nvinfo : EIATTR_FRAME_SIZE
	.align		4
.L_1:
        /*000c*/ 	.byte	0x04, 0x11
        /*000e*/ 	.short	(.L_3 - .L_2)
	.align		4
.L_2:
        /*0010*/ 	.word	index@($__internal_1_$__cuda_sm20_dsqrt_rn_f64_mediumpath_v1)
        /*0014*/ 	.word	0x00000000


	//----- nvinfo : EIATTR_FRAME_SIZE
	.align		4
.L_3:
        /*0018*/ 	.byte	0x04, 0x11
        /*001a*/ 	.short	(.L_5 - .L_4)
	.align		4
.L_4:
        /*001c*/ 	.word	index@($__internal_0_$__cuda_sm20_div_rn_f64_full)
        /*0020*/ 	.word	0x00000000


	//----- nvinfo : EIATTR_FRAME_SIZE
	.align		4
.L_5:
        /*0024*/ 	.byte	0x04, 0x11
        /*0026*/ 	.short	(.L_7 - .L_6)
	.align		4
.L_6:
        /*0028*/ 	.word	index@(_Z18gpu_find_repulsioniPdddS_)
        /*002c*/ 	.word	0x00000000


	//----- nvinfo : EIATTR_MIN_STACK_SIZE
	.align		4
.L_7:
        /*0030*/ 	.byte	0x04, 0x12
        /*0032*/ 	.short	(.L_9 - .L_8)
	.align		4
.L_8:
        /*0034*/ 	.word	index@(_Z18gpu_find_repulsioniPdddS_)
        /*0038*/ 	.word	0x00000000
.L_9:


//--------------------- .nv.compat                --------------------------
	.section	.nv.compat,"",@"SHT_CUDA_COMPAT_INFO"
	.align	4
        /*0000*/ 	.byte	0x02, 0x09, 0x00, 0x00, 0x02, 0x02, 0x01, 0x00, 0x02, 0x05, 0x05, 0x00, 0x03, 0x07, 0x01, 0x01
        /*0010*/ 	.byte	0x02, 0x03, 0x00, 0x00, 0x02, 0x06, 0x01, 0x00, 0x04, 0x0b, 0x08, 0x00, 0x01, 0x00, 0x00, 0x00
        /*0020*/ 	.byte	0x00, 0x00, 0x00, 0x00


//--------------------- .nv.info._Z18gpu_find_repulsioniPdddS_ --------------------------
	.section	.nv.info._Z18gpu_find_repulsioniPdddS_,"",@"SHT_CUDA_INFO"
	.sectionflags	@""
	.align	4


	//----- nvinfo : EIATTR_CUDA_API_VERSION
	.align		4
        /*0000*/ 	.byte	0x04, 0x37
        /*0002*/ 	.short	(.L_11 - .L_10)
.L_10:
        /*0004*/ 	.word	0x00000082


	//----- nvinfo : EIATTR_KPARAM_INFO
	.align		4
.L_11:
        /*0008*/ 	.byte	0x04, 0x17
        /*000a*/ 	.short	(.L_13 - .L_12)
.L_12:
        /*000c*/ 	.word	0x00000000
        /*0010*/ 	.short	0x0004
        /*0012*/ 	.short	0x0020
        /*0014*/ 	.byte	0x00, 0xf5, 0x21, 0x00


	//----- nvinfo : EIATTR_KPARAM_INFO
	.align		4
.L_13:
        /*0018*/ 	.byte	0x04, 0x17
        /*001a*/ 	.short	(.L_15 - .L_14)
.L_14:
        /*001c*/ 	.word	0x00000000
        /*0020*/ 	.short	0x0003
        /*0022*/ 	.short	0x0018
        /*0024*/ 	.byte	0x00, 0xf0, 0x21, 0x00


	//----- nvinfo : EIATTR_KPARAM_INFO
	.align		4
.L_15:
        /*0028*/ 	.byte	0x04, 0x17
        /*002a*/ 	.short	(.L_17 - .L_16)
.L_16:
        /*002c*/ 	.word	0x00000000
        /*0030*/ 	.short	0x0002
        /*0032*/ 	.short	0x0010
        /*0034*/ 	.byte	0x00, 0xf0, 0x21, 0x00


	//----- nvinfo : EIATTR_KPARAM_INFO
	.align		4
.L_17:
        /*0038*/ 	.byte	0x04, 0x17
        /*003a*/ 	.short	(.L_19 - .L_18)
.L_18:
        /*003c*/ 	.word	0x00000000
        /*0040*/ 	.short	0x0001
        /*0042*/ 	.short	0x0008
        /*0044*/ 	.byte	0x00, 0xf5, 0x21, 0x00


	//----- nvinfo : EIATTR_KPARAM_INFO
	.align		4
.L_19:
        /*0048*/ 	.byte	0x04, 0x17
        /*004a*/ 	.short	(.L_21 - .L_20)
.L_20:
        /*004c*/ 	.word	0x00000000
        /*0050*/ 	.short	0x0000
        /*0052*/ 	.short	0x0000
        /*0054*/ 	.byte	0x00, 0xf0, 0x11, 0x00


	//----- nvinfo : EIATTR_SPARSE_MMA_MASK
	.align		4
.L_21:
        /*0058*/ 	.byte	0x03, 0x50
        /*005a*/ 	.short	0x0000


	//----- nvinfo : EIATTR_MAXREG_COUNT
	.align		4
        /*005c*/ 	.byte	0x03, 0x1b
        /*005e*/ 	.short	0x00ff


	//----- nvinfo : EIATTR_MERCURY_ISA_VERSION
	.align		4
        /*0060*/ 	.byte	0x03, 0x5f
        /*0062*/ 	.short	0x0101


	//----- nvinfo : EIATTR_VRC_CTA_INIT_COUNT
	.align		4
        /*0064*/ 	.byte	0x02, 0x4a
	.zero		1
	.zero		1


	//----- nvinfo : EIATTR_EXIT_INSTR_OFFSETS
	.align		4
        /*0068*/ 	.byte	0x04, 0x1c
        /*006a*/ 	.short	(.L_23 - .L_22)


	//   ....[0]....
.L_22:
        /*006c*/ 	.word	0x00000070


	//   ....[1]....
        /*0070*/ 	.word	0x000000a0


	//   ....[2]....
        /*0074*/ 	.word	0x00001a30


	//----- nvinfo : EIATTR_CRS_STACK_SIZE
	.align		4
.L_23:
        /*0078*/ 	.byte	0x04, 0x1e
        /*007a*/ 	.short	(.L_25 - .L_24)
.L_24:
        /*007c*/ 	.word	0x00000000


	//----- nvinfo : EIATTR_CBANK_PARAM_SIZE
	.align		4
.L_25:
        /*0080*/ 	.byte	0x03, 0x19
        /*0082*/ 	.short	0x0028


	//----- nvinfo : EIATTR_PARAM_CBANK
	.align		4
        /*0084*/ 	.byte	0x04, 0x0a
        /*0086*/ 	.short	(.L_27 - .L_26)
	.align		4
.L_26:
        /*0088*/ 	.word	index@(.nv.constant0._Z18gpu_find_repulsioniPdddS_)
        /*008c*/ 	.short	0x0380
        /*008e*/ 	.short	0x0028


	//----- nvinfo : EIATTR_SW_WAR
	.align		4
.L_27:
        /*0090*/ 	.byte	0x04, 0x36
        /*0092*/ 	.short	(.L_29 - .L_28)
.L_28:
        /*0094*/ 	.word	0x00000008
.L_29:


//--------------------- .nv.callgraph             --------------------------
	.section	.nv.callgraph,"",@"SHT_CUDA_CALLGRAPH"
	.align	4
	.sectionentsize	8
	.align		4
        /*0000*/ 	.word	0x00000000
	.align		4
        /*0004*/ 	.word	0xffffffff
	.align		4
        /*0008*/ 	.word	0x00000000
	.align		4
        /*000c*/ 	.word	0xfffffffe
	.align		4
        /*0010*/ 	.word	0x00000000
	.align		4
        /*0014*/ 	.word	0xfffffffd
	.align		4
        /*0018*/ 	.word	0x00000000
	.align		4
        /*001c*/ 	.word	0xfffffffc


//--------------------- .text._Z18gpu_find_repulsioniPdddS_ --------------------------
	.section	.text._Z18gpu_find_repulsioniPdddS_,"ax",@progbits
	.align	128
        .global         _Z18gpu_find_repulsioniPdddS_
        .type           _Z18gpu_find_repulsioniPdddS_,@function
        .size           _Z18gpu_find_repulsioniPdddS_,(.L_x_48 - _Z18gpu_find_repulsioniPdddS_)
        .other          _Z18gpu_find_repulsioniPdddS_,@"STO_CUDA_ENTRY STV_DEFAULT"
_Z18gpu_find_repulsioniPdddS_:
.text._Z18gpu_find_repulsioniPdddS_:
[----:B------:R-:W-:Y:S01]  /*0000*/  LDC R1, c[0x0][0x37c] ;  /* 0x0000df00ff017b82 */ /* 0x000fe20000000800 */
[----:B------:R-:W0:Y:S01]  /*0010*/  S2R R0, SR_CTAID.X ;  /* 0x0000000000007919 */ /* 0x000e220000002500 */
[----:B------:R-:W0:Y:S01]  /*0020*/  LDCU UR4, c[0x0][0x360] ;  /* 0x00006c00ff0477ac */ /* 0x000e220008000800 */
[----:B------:R-:W0:Y:S01]  /*0030*/  S2R R3, SR_TID.X ;  /* 0x0000000000037919 */ /* 0x000e220000002100 */
[----:B------:R-:W1:Y:S01]  /*0040*/  LDCU UR5, c[0x0][0x380] ;  /* 0x00007000ff0577ac */ /* 0x000e620008000800 */
[----:B0-----:R-:W-:-:S05]  /*0050*/  IMAD R0, R0, UR4, R3 ;  /* 0x0000000400007c24 */ /* 0x001fca000f8e0203 */
[----:B-1----:R-:W-:-:S13]  /*0060*/  ISETP.GE.AND P0, PT, R0, UR5, PT ;  /* 0x0000000500007c0c */ /* 0x002fda000bf06270 */
[----:B------:R-:W-:Y:S05]  /*0070*/  @P0 EXIT ;  /* 0x000000000000094d */ /* 0x000fea0003800000 */
[----:B------:R-:W-:-:S05]  /*0080*/  VIADD R8, R0, 0x1 ;  /* 0x0000000100087836 */ /* 0x000fca0000000000 */
[----:B------:R-:W-:-:S13]  /*0090*/  ISETP.GE.AND P0, PT, R8, UR5, PT ;  /* 0x0000000508007c0c */ /* 0x000fda000bf06270 */
[----:B------:R-:W-:Y:S05]  /*00a0*/  @P0 EXIT ;  /* 0x000000000000094d */ /* 0x000fea0003800000 */
[----:B------:R-:W0:Y:S01]  /*00b0*/  LDC.64 R2, c[0x0][0x388] ;  /* 0x0000e200ff027b82 */ /* 0x000e220000000a00 */
[----:B------:R-:W1:Y:S01]  /*00c0*/  LDCU.64 UR10, c[0x0][0x358] ;  /* 0x00006b00ff0a77ac */ /* 0x000e620008000a00 */
[----:B------:R-:W-:Y:S01]  /*00d0*/  IMAD R9, R0, 0x3, RZ ;  /* 0x0000000300097824 */ /* 0x000fe200078e02ff */
[----:B------:R-:W2:Y:S05]  /*00e0*/  LDCU.64 UR4, c[0x0][0x390] ;  /* 0x00007200ff0477ac */ /* 0x000eaa0008000a00 */
[----:B------:R-:W3:Y:S01]  /*00f0*/  LDC.64 R14, c[0x0][0x3a0] ;  /* 0x0000e800ff0e7b82 */ /* 0x000ee20000000a00 */
[----:B0-----:R-:W-:-:S05]  /*0100*/  IMAD.WIDE R2, R9, 0x8, R2 ;  /* 0x0000000809027825 */ /* 0x001fca00078e0202 */
[----:B-1----:R0:W5:Y:S04]  /*0110*/  LDG.E.64 R38, desc[UR10][R2.64] ;  /* 0x0000000a02267981 */ /* 0x002168000c1e1b00 */
[----:B------:R0:W5:Y:S04]  /*0120*/  LDG.E.64 R18, desc[UR10][R2.64+0x8] ;  /* 0x0000080a02127981 */ /* 0x000168000c1e1b00 */
[----:B------:R0:W5:Y:S01]  /*0130*/  LDG.E.64 R16, desc[UR10][R2.64+0x10] ;  /* 0x0000100a02107981 */ /* 0x000162000c1e1b00 */
[----:B--2---:R-:W-:Y:S01]  /*0140*/  ULOP3.LUT UR5, UR5, 0x7fffffff, URZ, 0xc0, !UPT ;  /* 0x7fffffff05057892 */ /* 0x004fe2000f8ec0ff */
[----:B------:R-:W-:-:S02]  /*0150*/  IMAD.U32 R4, RZ, RZ, UR4 ;  /* 0x00000004ff047e24 */ /* 0x000fc4000f8e00ff */
[----:B---3--:R-:W-:Y:S01]  /*0160*/  IMAD.WIDE R14, R9, 0x8, R14 ;  /* 0x00000008090e7825 */ /* 0x008fe200078e020e */
[----:B------:R-:W-:Y:S02]  /*0170*/  UISETP.GE.U32.AND UP0, UPT, UR5, 0x100000, UPT ;  /* 0x001000000500788c */ /* 0x000fe4000bf06070 */
[----:B------:R-:W-:Y:S02]  /*0180*/  USHF.R.U32.HI UR9, URZ, 0x14, UR5 ;  /* 0x00000014ff097899 */ /* 0x000fe40008011605 */
[----:B------:R-:W-:Y:S02]  /*0190*/  IMAD.U32 R5, RZ, RZ, UR5 ;  /* 0x00000005ff057e24 */ /* 0x000fe4000f8e00ff */
[----:B------:R-:W-:-:S04]  /*01a0*/  PLOP3.LUT P0, PT, PT, PT, UP0, 0x80, 0x8 ;  /* 0x000000000008781c */ /* 0x000fc80003f0f008 */
[----:B------:R-:W-:-:S10]  /*01b0*/  DMUL R4, R4, 1.80143985094819840000e+16 ;  /* 0x4350000004047828 */ /* 0x000fd40000000000 */
[----:B------:R-:W-:Y:S02]  /*01c0*/  R2UR UR7, R5 ;  /* 0x00000000050772ca */ /* 0x000fe400000e0000 */
[----:B------:R-:W-:-:S11]  /*01d0*/  R2UR UR6, R4 ;  /* 0x00000000040672ca */ /* 0x000fd600000e0000 */
[----:B------:R-:W-:Y:S02]  /*01e0*/  IMAD.U32 R7, RZ, RZ, UR7 ;  /* 0x00000007ff077e24 */ /* 0x000fe4000f8e00ff */
[----:B------:R-:W-:Y:S01]  /*01f0*/  IMAD.U32 R6, RZ, RZ, UR6 ;  /* 0x00000006ff067e24 */ /* 0x000fe2000f8e00ff */
[----:B------:R-:W-:Y:S02]  /*0200*/  ULEA.HI UR6, UR7, UR9, URZ, 0xc ;  /* 0x0000000907067291 */ /* 0x000fe4000f8f60ff */
[----:B------:R-:W-:Y:S01]  /*0210*/  FSEL R0, R7, UR5, !P0 ;  /* 0x0000000507007c08 */ /* 0x000fe2000c000000 */
[----:B------:R-:W-:Y:S01]  /*0220*/  IMAD.MOV.U32 R7, RZ, RZ, R8 ;  /* 0x000000ffff077224 */ /* 0x000fe200078e0008 */
[----:B------:R-:W-:Y:S01]  /*0230*/  FSEL R6, R6, UR4, !P0 ;  /* 0x0000000406067c08 */ /* 0x000fe2000c000000 */
[----:B------:R-:W-:Y:S01]  /*0240*/  @!UP0 UIADD3 UR9, UPT, UPT, UR6, -0x36, URZ ;  /* 0xffffffca06098890 */ /* 0x000fe2000fffe0ff */
[----:B------:R-:W-:-:S13]  /*0250*/  R2UR UR8, R0 ;  /* 0x00000000000872ca */ /* 0x000fda00000e0000 */
[----:B------:R-:W-:-:S04]  /*0260*/  ULOP3.LUT UR7, UR8, 0xfffff, URZ, 0xc0, !UPT ;  /* 0x000fffff08077892 */ /* 0x000fc8000f8ec0ff */
[----:B0-----:R-:W-:-:S12]  /*0270*/  ULOP3.LUT UR6, UR7, 0x100000, URZ, 0xfc, !UPT ;  /* 0x0010000007067892 */ /* 0x001fd8000f8efcff */
.L_x_36:
[----:B0-----:R-:W0:Y:S01]  /*0280*/  LDC.64 R2, c[0x0][0x388] ;  /* 0x0000e200ff027b82 */ /* 0x001e220000000a00 */
[----:B------:R-:W-:-:S04]  /*0290*/  IMAD R5, R7, 0x3, RZ ;  /* 0x0000000307057824 */ /* 0x000fc800078e02ff */
[----:B0-----:R-:W-:-:S05]  /*02a0*/  IMAD.WIDE R2, R5, 0x8, R2 ;  /* 0x0000000805027825 */ /* 0x001fca00078e0202 */
[----:B------:R-:W2:Y:S01]  /*02b0*/  LDG.E.64 R8, desc[UR10][R2.64] ;  /* 0x0000000a02087981 */ /* 0x000ea2000c1e1b00 */
[----:B------:R-:W-:Y:S01]  /*02c0*/  BSSY.RECONVERGENT B0, `(.L_x_0) ;  /* 0x000004f000007945 */ /* 0x000fe20003800200 */
[----:B--2--5:R-:W-:-:S10]  /*02d0*/  DADD R8, R38, -R8 ;  /* 0x0000000026087229 */ /* 0x024fd40000000808 */
[----:B------:R-:W-:Y:S01]  /*02e0*/  LOP3.LUT R11, R9, 0x7fffffff, RZ, 0xc0, !PT ;  /* 0x7fffffff090b7812 */ /* 0x000fe200078ec0ff */
[----:B------:R-:W-:-:S03]  /*02f0*/  IMAD.MOV.U32 R10, RZ, RZ, R8 ;  /* 0x000000ffff0a7224 */ /* 0x000fc600078e0008 */
[----:B------:R-:W-:-:S04]  /*0300*/  VIMNMX.U32 R0, PT, PT, R11, UR5, !PT ;  /* 0x000000050b007c48 */ /* 0x000fc8000ffe0000 */
[----:B------:R-:W-:-:S13]  /*0310*/  ISETP.GE.U32.AND P0, PT, R0, 0x7ff00000, PT ;  /* 0x7ff000000000780c */ /* 0x000fda0003f06070 */
[----:B------:R-:W-:Y:S05]  /*0320*/  @!P0 BRA `(.L_x_1) ;  /* 0x0000000000288947 */ /* 0x000fea0003800000 */
[----:B------:R-:W-:Y:S02]  /*0330*/  IMAD.U32 R4, RZ, RZ, UR4 ;  /* 0x00000004ff047e24 */ /* 0x000fe4000f8e00ff */
[----:B------:R-:W-:-:S06]  /*0340*/  IMAD.U32 R5, RZ, RZ, UR5 ;  /* 0x00000005ff057e24 */ /* 0x000fcc000f8e00ff */
[----:B------:R-:W-:-:S06]  /*0350*/  DSETP.NAN.AND P0, PT, R4, UR4, PT ;  /* 0x0000000404007e2a */ /* 0x000fcc000bf08000 */
[----:B------:R-:W-:-:S14]  /*0360*/  DSETP.NUM.AND P0, PT, R10, R10, !P0 ;  /* 0x0000000a0a00722a */ /* 0x000fdc0004707000 */
[----:B------:R-:W0:Y:S01]  /*0370*/  @!P0 LDC.64 R4, c[0x0][0x390] ;  /* 0x0000e400ff048b82 */ /* 0x000e220000000a00 */
[----:B------:R-:W-:Y:S02]  /*0380*/  @P0 DSETP.NEU.AND P1, PT, R10, +INF , PT ;  /* 0x7ff000000a00042a */ /* 0x000fe40003f2d000 */
[----:B0-----:R-:W-:-:S06]  /*0390*/  @!P0 DADD R4, R8, R4 ;  /* 0x0000000008048229 */ /* 0x001fcc0000000004 */
[----:B------:R-:W-:Y:S02]  /*03a0*/  @P0 FSEL R4, R8, RZ, P1 ;  /* 0x000000ff08040208 */ /* 0x000fe40000800000 */
[----:B------:R-:W-:Y:S01]  /*03b0*/  @P0 FSEL R5, R9, -QNAN , P1 ;  /* 0xfff8000009050808 */ /* 0x000fe20000800000 */
[----:B------:R-:W-:Y:S06]  /*03c0*/  BRA `(.L_x_2) ;  /* 0x0000000000f87947 */ /* 0x000fec0003800000 */
.L_x_1:
[----:B------:R-:W-:Y:S01]  /*03d0*/  DSETP.NEU.AND P0, PT, RZ, UR4, PT ;  /* 0x00000004ff007e2a */ /* 0x000fe2000bf0d000 */
[----:B------:R-:W-:Y:S02]  /*03e0*/  IMAD.MOV.U32 R4, RZ, RZ, 0x0 ;  /* 0x00000000ff047424 */ /* 0x000fe400078e00ff */
[----:B------:R-:W-:-:S11]  /*03f0*/  IMAD.MOV.U32 R5, RZ, RZ, -0x80000 ;  /* 0xfff80000ff057424 */ /* 0x000fd600078e00ff */
[----:B------:R-:W-:Y:S05]  /*0400*/  @!P0 BRA `(.L_x_2) ;  /* 0x0000000000e88947 */ /* 0x000fea0003800000 */
[----:B------:R-:W-:Y:S01]  /*0410*/  DSETP.GE.AND P1, PT, R10, UR4, PT ;  /* 0x000000040a007e2a */ /* 0x000fe2000bf26000 */
[----:B------:R-:W-:Y:S01]  /*0420*/  BSSY.RECONVERGENT B1, `(.L_x_3) ;  /* 0x000002d000017945 */ /* 0x000fe20003800200 */
[----:B------:R-:W-:-:S12]  /*0430*/  PLOP3.LUT P0, PT, PT, PT, PT, 0x80, 0x8 ;  /* 0x000000000008781c */ /* 0x000fd80003f0f070 */
[----:B------:R-:W-:Y:S05]  /*0440*/  @!P1 BRA `(.L_x_4) ;  /* 0x0000000000a89947 */ /* 0x000fea0003800000 */
[----:B------:R-:W-:Y:S01]  /*0450*/  ISETP.GT.U32.AND P0, PT, R11, 0xfffff, PT ;  /* 0x000fffff0b00780c */ /* 0x000fe20003f04070 */
[----:B------:R-:W-:Y:S01]  /*0460*/  BSSY.RECONVERGENT B2, `(.L_x_5) ;  /* 0x0000012000027945 */ /* 0x000fe20003800200 */
[----:B------:R-:W-:-:S11]  /*0470*/  SHF.R.U32.HI R5, RZ, 0x14, R11 ;  /* 0x00000014ff057819 */ /* 0x000fd6000001160b */
[----:B------:R-:W-:-:S10]  /*0480*/  @!P0 DMUL R10, R10, 1.80143985094819840000e+16 ;  /* 0x435000000a0a8828 */ /* 0x000fd40000000000 */
[C---:B------:R-:W-:Y:S02]  /*0490*/  @!P0 LEA.HI R0, R11.reuse, R5, RZ, 0xc ;  /* 0x000000050b008211 */ /* 0x040fe400078f60ff */
[----:B------:R-:W-:-:S03]  /*04a0*/  LOP3.LUT R11, R11, 0xfffff, RZ, 0xc0, !PT ;  /* 0x000fffff0b0b7812 */ /* 0x000fc600078ec0ff */
[----:B------:R-:W-:Y:S01]  /*04b0*/  @!P0 VIADD R5, R0, 0xffffffca ;  /* 0xffffffca00058836 */ /* 0x000fe20000000000 */
[----:B------:R-:W-:-:S03]  /*04c0*/  LOP3.LUT R11, R11, 0x100000, RZ, 0xfc, !PT ;  /* 0x001000000b0b7812 */ /* 0x000fc600078efcff */
[----:B------:R-:W-:-:S07]  /*04d0*/  VIADD R0, R5, -UR9 ;  /* 0x8000000905007c36 */ /* 0x000fce0008000000 */
.L_x_6:
[----:B------:R-:W-:Y:S02]  /*04e0*/  IADD3 R4, P0, PT, R10, -R6, RZ ;  /* 0x800000060a047210 */ /* 0x000fe40007f1e0ff */
[C---:B------:R-:W-:Y:S01]  /*04f0*/  ISETP.GT.AND P1, PT, R0.reuse, RZ, PT ;  /* 0x000000ff0000720c */ /* 0x040fe20003f24270 */
[----:B------:R-:W-:Y:S01]  /*0500*/  VIADD R0, R0, 0xffffffff ;  /* 0xffffffff00007836 */ /* 0x000fe20000000000 */
[----:B------:R-:W-:-:S04]  /*0510*/  IADD3.X R12, PT, PT, R11, ~UR6, RZ, P0, !PT ;  /* 0x800000060b0c7c10 */ /* 0x000fc800087fe4ff */
[----:B------:R-:W-:-:S04]  /*0520*/  ISETP.GE.AND P0, PT, R12, RZ, PT ;  /* 0x000000ff0c00720c */ /* 0x000fc80003f06270 */
[----:B------:R-:W-:Y:S02]  /*0530*/  SEL R4, R10, R4, !P0 ;  /* 0x000000040a047207 */ /* 0x000fe40004000000 */
[----:B------:R-:W-:-:S03]  /*0540*/  SEL R13, R11, R12, !P0 ;  /* 0x0000000c0b0d7207 */ /* 0x000fc60004000000 */
[C---:B------:R-:W-:Y:S01]  /*0550*/  IMAD.SHL.U32 R10, R4.reuse, 0x2, RZ ;  /* 0x00000002040a7824 */ /* 0x040fe200078e00ff */
[----:B------:R-:W-:Y:S01]  /*0560*/  SHF.L.U64.HI R11, R4, 0x1, R13 ;  /* 0x00000001040b7819 */ /* 0x000fe2000001020d */
[----:B------:R-:W-:Y:S06]  /*0570*/  @P1 BRA `(.L_x_6) ;  /* 0xfffffffc00d81947 */ /* 0x000fec000383ffff */
[----:B------:R-:W-:Y:S05]  /*0580*/  BSYNC.RECONVERGENT B2 ;  /* 0x0000000000027941 */ /* 0x000fea0003800200 */
.L_x_5:
[----:B------:R-:W-:Y:S01]  /*0590*/  LOP3.LUT R5, R13, 0x7fffffff, RZ, 0xc0, !PT ;  /* 0x7fffffff0d057812 */ /* 0x000fe200078ec0ff */
[----:B------:R-:W-:Y:S01]  /*05a0*/  BSSY.RECONVERGENT B2, `(.L_x_4) ;  /* 0x0000014000027945 */ /* 0x000fe20003800200 */
[----:B------:R-:W-:Y:S02]  /*05b0*/  ISETP.NE.U32.AND P1, PT, R4, RZ, PT ;  /* 0x000000ff0400720c */ /* 0x000fe40003f25070 */
[----:B------:R-:W-:Y:S02]  /*05c0*/  CS2R R10, SRZ ;  /* 0x00000000000a7805 */ /* 0x000fe4000001ff00 */
[----:B------:R-:W-:Y:S02]  /*05d0*/  SHF.R.U32.HI R0, RZ, 0x1f, R12 ;  /* 0x0000001fff007819 */ /* 0x000fe4000001160c */
[----:B------:R-:W-:Y:S02]  /*05e0*/  ISETP.NE.AND.EX P1, PT, R5, RZ, PT, P1 ;  /* 0x000000ff0500720c */ /* 0x000fe40003f25310 */
[----:B------:R-:W-:-:S11]  /*05f0*/  ISETP.EQ.U32.AND P0, PT, R0, 0x1, PT ;  /* 0x000000010000780c */ /* 0x000fd60003f02070 */
[----:B------:R-:W-:Y:S05]  /*0600*/  @!P1 BRA `(.L_x_7) ;  /* 0x0000000000349947 */ /* 0x000fea0003800000 */
[----:B------:R-:W-:-:S10]  /*0610*/  DMUL R10, R4, 1.80143985094819840000e+16 ;  /* 0x43500000040a7828 */ /* 0x000fd40000000000 */
[----:B------:R-:W-:-:S04]  /*0620*/  SHF.R.U32.HI R10, RZ, 0x14, R11 ;  /* 0x00000014ff0a7819 */ /* 0x000fc8000001160b */
[----:B------:R-:W-:-:S04]  /*0630*/  IADD3 R11, PT, PT, -R10, 0x37, RZ ;  /* 0x000000370a0b7810 */ /* 0x000fc80007ffe1ff */
[----:B------:R-:W-:Y:S02]  /*0640*/  IADD3 R12, PT, PT, -R11, UR9, RZ ;  /* 0x000000090b0c7c10 */ /* 0x000fe4000fffe1ff */
[-C--:B------:R-:W-:Y:S02]  /*0650*/  SHF.L.U64.HI R5, R4, R11.reuse, R5 ;  /* 0x0000000b04057219 */ /* 0x080fe40000010205 */
[----:B------:R-:W-:Y:S02]  /*0660*/  ISETP.GT.AND P1, PT, R12, RZ, PT ;  /* 0x000000ff0c00720c */ /* 0x000fe40003f24270 */
[----:B------:R-:W-:-:S11]  /*0670*/  SHF.L.U32 R4, R4, R11, RZ ;  /* 0x0000000b04047219 */ /* 0x000fd600000006ff */
[----:B------:R-:W-:-:S04]  /*0680*/  @!P1 IADD3 R0, PT, PT, -R12, 0x1, RZ ;  /* 0x000000010c009810 */ /* 0x000fc80007ffe1ff */
[--C-:B------:R-:W-:Y:S02]  /*0690*/  @!P1 SHF.R.U64 R10, R4, R0, R5.reuse ;  /* 0x00000000040a9219 */ /* 0x100fe40000001205 */
[----:B------:R-:W-:Y:S01]  /*06a0*/  @P1 IADD3 R10, P2, PT, RZ, R4, RZ ;  /* 0x00000004ff0a1210 */ /* 0x000fe20007f5e0ff */
[----:B------:R-:W-:Y:S01]  /*06b0*/  @P1 VIADD R4, R12, 0xffffffff ;  /* 0xffffffff0c041836 */ /* 0x000fe20000000000 */
[----:B------:R-:W-:-:S03]  /*06c0*/  @!P1 SHF.R.U32.HI R11, RZ, R0, R5 ;  /* 0x00000000ff0b9219 */ /* 0x000fc60000011605 */
[----:B------:R-:W-:-:S08]  /*06d0*/  @P1 IMAD.U32.X R11, R4, 0x100000, R5, P2 ;  /* 0x00100000040b1824 */ /* 0x000fd000010e0405 */
.L_x_7:
[----:B------:R-:W-:Y:S05]  /*06e0*/  BSYNC.RECONVERGENT B2 ;  /* 0x0000000000027941 */ /* 0x000fea0003800200 */
.L_x_4:
[----:B------:R-:W-:Y:S05]  /*06f0*/  BSYNC.RECONVERGENT B1 ;  /* 0x0000000000017941 */ /* 0x000fea0003800200 */
.L_x_3:
[C---:B------:R-:W-:Y:S02]  /*0700*/  DADD R20, R10.reuse, R10 ;  /* 0x000000000a147229 */ /* 0x040fe4000000000a */
[----:B------:R-:W-:-:S06]  /*0710*/  DADD R4, R10, -UR4 ;  /* 0x800000040a047e29 */ /* 0x000fcc0008000000 */
[C---:B------:R-:W-:Y:S02]  /*0720*/  DSETP.NEU.AND P1, PT, R20.reuse, UR4, PT ;  /* 0x0000000414007e2a */ /* 0x040fe4000bf2d000 */
[----:B------:R-:W-:Y:S02]  /*0730*/  DSETP.GT.AND P2, PT, R20, UR4, PT ;  /* 0x0000000414007e2a */ /* 0x000fe4000bf44000 */
[C---:B------:R-:W-:Y:S02]  /*0740*/  FSEL R13, R11.reuse, R5, P0 ;  /* 0x000000050b0d7208 */ /* 0x040fe40000000000 */
[C---:B------:R-:W-:Y:S02]  /*0750*/  FSEL R21, R10.reuse, R4, P0 ;  /* 0x000000040a157208 */ /* 0x040fe40000000000 */
[----:B------:R-:W-:Y:S02]  /*0760*/  FSEL R13, R11, R13, P1 ;  /* 0x0000000d0b0d7208 */ /* 0x000fe40000800000 */
[----:B------:R-:W-:-:S02]  /*0770*/  FSEL R11, R10, R21, P1 ;  /* 0x000000150a0b7208 */ /* 0x000fc40000800000 */
[----:B------:R-:W-:Y:S02]  /*0780*/  FSEL R5, R13, R5, !P2 ;  /* 0x000000050d057208 */ /* 0x000fe40005000000 */
[----:B------:R-:W-:Y:S02]  /*0790*/  FSEL R4, R11, R4, !P2 ;  /* 0x000000040b047208 */ /* 0x000fe40005000000 */
[----:B------:R-:W-:-:S07]  /*07a0*/  LOP3.LUT R5, R5, 0x80000000, R9, 0x78, !PT ;  /* 0x8000000005057812 */ /* 0x000fce00078e7809 */
.L_x_2:
[----:B------:R-:W-:Y:S05]  /*07b0*/  BSYNC.RECONVERGENT B0 ;  /* 0x0000000000007941 */ /* 0x000fea0003800200 */
.L_x_0:
[----:B------:R-:W2:Y:S01]  /*07c0*/  LDG.E.64 R8, desc[UR10][R2.64+0x8] ;  /* 0x0000080a02087981 */ /* 0x000ea2000c1e1b00 */
[----:B------:R-:W-:Y:S01]  /*07d0*/  BSSY.RECONVERGENT B0, `(.L_x_8) ;  /* 0x0000052000007945 */ /* 0x000fe20003800200 */
[----:B--2---:R-:W-:-:S10]  /*07e0*/  DADD R8, R18, -R8 ;  /* 0x0000000012087229 */ /* 0x004fd40000000808 */
        /* <DEDUP_REMOVED lines=15> */
.L_x_9:
        /* <DEDUP_REMOVED lines=12> */
[C---:B------:R-:W-:Y:S01]  /*09a0*/  @!P0 LEA.HI R12, R11.reuse, R13, RZ, 0xc ;  /* 0x0000000d0b0c8211 */ /* 0x040fe200078f60ff */
[----:B------:R-:W-:Y:S01]  /*09b0*/  IMAD.MOV.U32 R21, RZ, RZ, R10 ;  /* 0x000000ffff157224 */ /* 0x000fe200078e000a */
[----:B------:R-:W-:-:S03]  /*09c0*/  LOP3.LUT R0, R11, 0xfffff, RZ, 0xc0, !PT ;  /* 0x000fffff0b007812 */ /* 0x000fc600078ec0ff */
[----:B------:R-:W-:Y:S01]  /*09d0*/  @!P0 VIADD R13, R12, 0xffffffca ;  /* 0xffffffca0c0d8836 */ /* 0x000fe20000000000 */
[----:B------:R-:W-:-:S03]  /*09e0*/  LOP3.LUT R0, R0, 0x100000, RZ, 0xfc, !PT ;  /* 0x0010000000007812 */ /* 0x000fc600078efcff */
[----:B------:R-:W-:-:S07]  /*09f0*/  VIADD R13, R13, -UR9 ;  /* 0x800000090d0d7c36 */ /* 0x000fce0008000000 */
.L_x_14:
        /* <DEDUP_REMOVED lines=11> */
.L_x_13:
        /* <DEDUP_REMOVED lines=21> */
.L_x_16:
[----:B------:R-:W-:Y:S05]  /*0c00*/  BSYNC.RECONVERGENT B2 ;  /* 0x0000000000027941 */ /* 0x000fea0003800200 */
.L_x_15:
[----:B------:R-:W-:Y:S02]  /*0c10*/  IMAD.MOV.U32 R10, RZ, RZ, R12 ;  /* 0x000000ffff0a7224 */ /* 0x000fe400078e000c */
[----:B------:R-:W-:-:S07]  /*0c20*/  IMAD.MOV.U32 R11, RZ, RZ, R13 ;  /* 0x000000ffff0b7224 */ /* 0x000fce00078e000d */
.L_x_12:
[----:B------:R-:W-:Y:S05]  /*0c30*/  BSYNC.RECONVERGENT B1 ;  /* 0x0000000000017941 */ /* 0x000fea0003800200 */
.L_x_11:
        /* <DEDUP_REMOVED lines=11> */
.L_x_10:
[----:B------:R-:W-:Y:S05]  /*0cf0*/  BSYNC.RECONVERGENT B0 ;  /* 0x0000000000007941 */ /* 0x000fea0003800200 */
.L_x_8:
        /* <DEDUP_REMOVED lines=18> */
.L_x_18:
        /* <DEDUP_REMOVED lines=18> */
.L_x_23:
        /* <DEDUP_REMOVED lines=11> */
.L_x_22:
        /* <DEDUP_REMOVED lines=21> */
.L_x_25:
[----:B------:R-:W-:Y:S05]  /*1140*/  BSYNC.RECONVERGENT B2 ;  /* 0x0000000000027941 */ /* 0x000fea0003800200 */
.L_x_24:
[----:B------:R-:W-:Y:S02]  /*1150*/  IMAD.MOV.U32 R2, RZ, RZ, R10 ;  /* 0x000000ffff027224 */ /* 0x000fe400078e000a */
[----:B------:R-:W-:-:S07]  /*1160*/  IMAD.MOV.U32 R3, RZ, RZ, R11 ;  /* 0x000000ffff037224 */ /* 0x000fce00078e000b */
.L_x_21:
[----:B------:R-:W-:Y:S05]  /*1170*/  BSYNC.RECONVERGENT B1 ;  /* 0x0000000000017941 */ /* 0x000fea0003800200 */
.L_x_20:
        /* <DEDUP_REMOVED lines=11> */
.L_x_19:
[----:B------:R-:W-:Y:S05]  /*1230*/  BSYNC.RECONVERGENT B0 ;  /* 0x0000000000007941 */ /* 0x000fea0003800200 */
.L_x_17:
[----:B------:R-:W-:Y:S01]  /*1240*/  DMUL R2, R12, R12 ;  /* 0x0000000c0c027228 */ /* 0x000fe20000000000 */
[----:B------:R-:W-:Y:S07]  /*1250*/  BSSY.RECONVERGENT B0, `(.L_x_26) ;  /* 0x0000079000007945 */ /* 0x000fee0003800200 */
[----:B------:R-:W-:-:S08]  /*1260*/  DFMA R2, R4, R4, R2 ;  /* 0x000000040402722b */ /* 0x000fd00000000002 */
[----:B------:R-:W-:-:S08]  /*1270*/  DFMA R2, R10, R10, R2 ;  /* 0x0000000a0a02722b */ /* 0x000fd00000000002 */
[----:B------:R-:W-:-:S14]  /*1280*/  DSETP.GEU.AND P0, PT, R2, 4, PT ;  /* 0x401000000200742a */ /* 0x000fdc0003f0e000 */
[----:B------:R-:W-:Y:S05]  /*1290*/  @P0 BRA `(.L_x_27) ;  /* 0x0000000400d00947 */ /* 0x000fea0003800000 */
[----:B------:R-:W0:Y:S01]  /*12a0*/  MUFU.RSQ64H R21, R3 ;  /* 0x0000000300157308 */ /* 0x000e220000001c00 */
[----:B------:R-:W-:Y:S01]  /*12b0*/  VIADD R20, R3, 0xfcb00000 ;  /* 0xfcb0000003147836 */ /* 0x000fe20000000000 */
[----:B------:R-:W-:Y:S01]  /*12c0*/  BSSY.RECONVERGENT B1, `(.L_x_28) ;  /* 0x0000012000017945 */ /* 0x000fe20003800200 */
[----:B------:R-:W-:Y:S02]  /*12d0*/  IMAD.MOV.U32 R22, RZ, RZ, 0x0 ;  /* 0x00000000ff167424 */ /* 0x000fe400078e00ff */
[----:B------:R-:W-:Y:S01]  /*12e0*/  IMAD.MOV.U32 R23, RZ, RZ, 0x3fd80000 ;  /* 0x3fd80000ff177424 */ /* 0x000fe200078e00ff */
[----:B------:R-:W-:Y:S01]  /*12f0*/  ISETP.GE.U32.AND P0, PT, R20, 0x7ca00000, PT ;  /* 0x7ca000001400780c */ /* 0x000fe20003f06070 */
[----:B------:R-:W-:Y:S01]  /*1300*/  IMAD R34, R7, 0x3, RZ ;  /* 0x0000000307227824 */ /* 0x000fe200078e02ff */
[----:B0-----:R-:W-:-:S08]  /*1310*/  DMUL R8, R20, R20 ;  /* 0x0000001414087228 */ /* 0x001fd00000000000 */
[----:B------:R-:W-:-:S08]  /*1320*/  DFMA R8, R2, -R8, 1 ;  /* 0x3ff000000208742b */ /* 0x000fd00000000808 */
[----:B------:R-:W-:Y:S02]  /*1330*/  DFMA R22, R8, R22, 0.5 ;  /* 0x3fe000000816742b */ /* 0x000fe40000000016 */
[----:B------:R-:W-:-:S08]  /*1340*/  DMUL R8, R20, R8 ;  /* 0x0000000814087228 */ /* 0x000fd00000000000 */
[----:B------:R-:W-:-:S08]  /*1350*/  DFMA R28, R22, R8, R20 ;  /* 0x00000008161c722b */ /* 0x000fd00000000014 */
[----:B------:R-:W-:Y:S02]  /*1360*/  DMUL R22, R2, R28 ;  /* 0x0000001c02167228 */ /* 0x000fe40000000000 */
[----:B------:R-:W-:Y:S02]  /*1370*/  VIADD R27, R29, 0xfff00000 ;  /* 0xfff000001d1b7836 */ /* 0x000fe40000000000 */
[----:B------:R-:W-:-:S04]  /*1380*/  IMAD.MOV.U32 R26, RZ, RZ, R28 ;  /* 0x000000ffff1a7224 */ /* 0x000fc800078e001c */
[----:B------:R-:W-:-:S08]  /*1390*/  DFMA R24, R22, -R22, R2 ;  /* 0x800000161618722b */ /* 0x000fd00000000002 */
[----:B------:R-:W-:Y:S01]  /*13a0*/  DFMA R8, R24, R26, R22 ;  /* 0x0000001a1808722b */ /* 0x000fe20000000016 */
[----:B------:R-:W-:Y:S10]  /*13b0*/  @!P0 BRA `(.L_x_29) ;  /* 0x0000000000088947 */ /* 0x000ff40003800000 */
[----:B------:R-:W-:-:S07]  /*13c0*/  MOV R0, 0x13e0 ;  /* 0x000013e000007802 */ /* 0x000fce0000000f00 */
[----:B------:R-:W-:Y:S05]  /*13d0*/  CALL.REL.NOINC `($__internal_1_$__cuda_sm20_dsqrt_rn_f64_mediumpath_v1) ;  /* 0x0000000c00047944 */ /* 0x000fea0003c00000 */
.L_x_29:
[----:B------:R-:W-:Y:S05]  /*13e0*/  BSYNC.RECONVERGENT B1 ;  /* 0x0000000000017941 */ /* 0x000fea0003800200 */
.L_x_28:
[----:B------:R-:W0:Y:S01]  /*13f0*/  MUFU.RCP64H R3, R9 ;  /* 0x0000000900037308 */ /* 0x000e220000001800 */
[----:B------:R-:W-:Y:S01]  /*1400*/  IMAD.MOV.U32 R2, RZ, RZ, 0x1 ;  /* 0x00000001ff027424 */ /* 0x000fe200078e00ff */
[----:B------:R-:W-:Y:S01]  /*1410*/  FSETP.GEU.AND P1, PT, |R5|, 6.5827683646048100446e-37, PT ;  /* 0x036000000500780b */ /* 0x000fe20003f2e200 */
[----:B------:R-:W-:Y:S04]  /*1420*/  BSSY.RECONVERGENT B1, `(.L_x_30) ;  /* 0x0000014000017945 */ /* 0x000fe80003800200 */
[----:B0-----:R-:W-:-:S08]  /*1430*/  DFMA R20, R2, -R8, 1 ;  /* 0x3ff000000214742b */ /* 0x001fd00000000808 */
[----:B------:R-:W-:-:S08]  /*1440*/  DFMA R20, R20, R20, R20 ;  /* 0x000000141414722b */ /* 0x000fd00000000014 */
[----:B------:R-:W-:-:S08]  /*1450*/  DFMA R20, R2, R20, R2 ;  /* 0x000000140214722b */ /* 0x000fd00000000002 */
[----:B------:R-:W-:-:S08]  /*1460*/  DFMA R2, R20, -R8, 1 ;  /* 0x3ff000001402742b */ /* 0x000fd00000000808 */
[----:B------:R-:W-:-:S08]  /*1470*/  DFMA R2, R20, R2, R20 ;  /* 0x000000021402722b */ /* 0x000fd00000000014 */
[----:B------:R-:W-:-:S08]  /*1480*/  DMUL R20, R2, R4 ;  /* 0x0000000402147228 */ /* 0x000fd00000000000 */
[----:B------:R-:W-:-:S08]  /*1490*/  DFMA R22, R20, -R8, R4 ;  /* 0x800000081416722b */ /* 0x000fd00000000004 */
[----:B------:R-:W-:-:S10]  /*14a0*/  DFMA R2, R2, R22, R20 ;  /* 0x000000160202722b */ /* 0x000fd40000000014 */
[----:B------:R-:W-:-:S05]  /*14b0*/  FFMA R0, RZ, R9, R3 ;  /* 0x00000009ff007223 */ /* 0x000fca0000000003 */
[----:B------:R-:W-:-:S13]  /*14c0*/  FSETP.GT.AND P0, PT, |R0|, 1.469367938527859385e-39, PT ;  /* 0x001000000000780b */ /* 0x000fda0003f04200 */
[----:B------:R-:W-:Y:S05]  /*14d0*/  @P0 BRA P1, `(.L_x_31) ;  /* 0x0000000000200947 */ /* 0x000fea0000800000 */
[----:B------:R-:W-:Y:S01]  /*14e0*/  IMAD.MOV.U32 R24, RZ, RZ, R4 ;  /* 0x000000ffff187224 */ /* 0x000fe200078e0004 */
[----:B------:R-:W-:Y:S01]  /*14f0*/  MOV R0, 0x1540 ;  /* 0x0000154000007802 */ /* 0x000fe20000000f00 */
[----:B------:R-:W-:Y:S02]  /*1500*/  IMAD.MOV.U32 R25, RZ, RZ, R5 ;  /* 0x000000ffff197224 */ /* 0x000fe400078e0005 */
[----:B------:R-:W-:Y:S02]  /*1510*/  IMAD.MOV.U32 R22, RZ, RZ, R8 ;  /* 0x000000ffff167224 */ /* 0x000fe400078e0008 */
[----:B------:R-:W-:-:S07]  /*1520*/  IMAD.MOV.U32 R23, RZ, RZ, R9 ;  /* 0x000000ffff177224 */ /* 0x000fce00078e0009 */
[----:B------:R-:W-:Y:S05]  /*1530*/  CALL.REL.NOINC `($__internal_0_$__cuda_sm20_div_rn_f64_full) ;  /* 0x0000000400407944 */ /* 0x000fea0003c00000 */
[----:B------:R-:W-:Y:S02]  /*1540*/  IMAD.MOV.U32 R2, RZ, RZ, R30 ;  /* 0x000000ffff027224 */ /* 0x000fe400078e001e */
[----:B------:R-:W-:-:S07]  /*1550*/  IMAD.MOV.U32 R3, RZ, RZ, R31 ;  /* 0x000000ffff037224 */ /* 0x000fce00078e001f */
.L_x_31:
[----:B------:R-:W-:Y:S05]  /*1560*/  BSYNC.RECONVERGENT B1 ;  /* 0x0000000000017941 */ /* 0x000fea0003800200 */
.L_x_30:
        /* <DEDUP_REMOVED lines=23> */
.L_x_33:
[----:B------:R-:W-:Y:S05]  /*16e0*/  BSYNC.RECONVERGENT B1 ;  /* 0x0000000000017941 */ /* 0x000fea0003800200 */
.L_x_32:
        /* <DEDUP_REMOVED lines=23> */
.L_x_35:
[----:B------:R-:W-:Y:S05]  /*1860*/  BSYNC.RECONVERGENT B1 ;  /* 0x0000000000017941 */ /* 0x000fea0003800200 */
.L_x_34:
[----:B------:R-:W2:Y:S01]  /*1870*/  LDG.E.64 R22, desc[UR10][R14.64] ;  /* 0x0000000a0e167981 */ /* 0x000ea2000c1e1b00 */
[----:B------:R-:W0:Y:S01]  /*1880*/  LDCU.64 UR12, c[0x0][0x398] ;  /* 0x00007300ff0c77ac */ /* 0x000e220008000a00 */
[----:B------:R-:W1:Y:S02]  /*1890*/  LDC.64 R10, c[0x0][0x3a0] ;  /* 0x0000e800ff0a7b82 */ /* 0x000e640000000a00 */
[----:B------:R-:W3:Y:S04]  /*18a0*/  LDG.E.64 R24, desc[UR10][R14.64+0x8] ;  /* 0x0000080a0e187981 */ /* 0x000ee8000c1e1b00 */
[----:B------:R-:W4:Y:S01]  /*18b0*/  LDG.E.64 R20, desc[UR10][R14.64+0x10] ;  /* 0x0000100a0e147981 */ /* 0x000f22000c1e1b00 */
[----:B------:R-:W-:-:S08]  /*18c0*/  DADD R8, -R8, 2 ;  /* 0x4000000008087429 */ /* 0x000fd00000000100 */
[----:B0-----:R-:W-:Y:S01]  /*18d0*/  DMUL R8, R8, UR12 ;  /* 0x0000000c08087c28 */ /* 0x001fe20008000000 */
[----:B-1----:R-:W-:-:S07]  /*18e0*/  IMAD.WIDE R10, R34, 0x8, R10 ;  /* 0x00000008220a7825 */ /* 0x002fce00078e020a */
[C---:B--2---:R-:W-:Y:S02]  /*18f0*/  DFMA R22, R8.reuse, R2, R22 ;  /* 0x000000020816722b */ /* 0x044fe40000000016 */
[----:B---3--:R-:W-:-:S05]  /*1900*/  DFMA R24, R8, R4, R24 ;  /* 0x000000040818722b */ /* 0x008fca0000000018 */
[----:B------:R0:W-:Y:S01]  /*1910*/  STG.E.64 desc[UR10][R14.64], R22 ;  /* 0x000000160e007986 */ /* 0x0001e2000c101b0a */
[----:B----4-:R-:W-:-:S03]  /*1920*/  DFMA R20, R8, R12, R20 ;  /* 0x0000000c0814722b */ /* 0x010fc60000000014 */
[----:B------:R0:W-:Y:S04]  /*1930*/  STG.E.64 desc[UR10][R14.64+0x8], R24 ;  /* 0x000008180e007986 */ /* 0x0001e8000c101b0a */
[----:B------:R0:W-:Y:S04]  /*1940*/  STG.E.64 desc[UR10][R14.64+0x10], R20 ;  /* 0x000010140e007986 */ /* 0x0001e8000c101b0a */
[----:B------:R-:W2:Y:S04]  /*1950*/  LDG.E.64 R26, desc[UR10][R10.64] ;  /* 0x0000000a0a1a7981 */ /* 0x000ea8000c1e1b00 */
[----:B------:R-:W3:Y:S04]  /*1960*/  LDG.E.64 R28, desc[UR10][R10.64+0x8] ;  /* 0x0000080a0a1c7981 */ /* 0x000ee8000c1e1b00 */
[----:B------:R-:W4:Y:S01]  /*1970*/  LDG.E.64 R30, desc[UR10][R10.64+0x10] ;  /* 0x0000100a0a1e7981 */ /* 0x000f22000c1e1b00 */
[----:B--2---:R-:W-:-:S02]  /*1980*/  DFMA R26, R8, -R2, R26 ;  /* 0x80000002081a722b */ /* 0x004fc4000000001a */
[----:B---3--:R-:W-:-:S05]  /*1990*/  DFMA R28, R8, -R4, R28 ;  /* 0x80000004081c722b */ /* 0x008fca000000001c */
[----:B------:R0:W-:Y:S01]  /*19a0*/  STG.E.64 desc[UR10][R10.64], R26 ;  /* 0x0000001a0a007986 */ /* 0x0001e2000c101b0a */
[----:B----4-:R-:W-:-:S03]  /*19b0*/  DFMA R30, R8, -R12, R30 ;  /* 0x8000000c081e722b */ /* 0x010fc6000000001e */
[----:B------:R0:W-:Y:S04]  /*19c0*/  STG.E.64 desc[UR10][R10.64+0x8], R28 ;  /* 0x0000081c0a007986 */ /* 0x0001e8000c101b0a */
[----:B------:R0:W-:Y:S04]  /*19d0*/  STG.E.64 desc[UR10][R10.64+0x10], R30 ;  /* 0x0000101e0a007986 */ /* 0x0001e8000c101b0a */
.L_x_27:
[----:B------:R-:W-:Y:S05]  /*19e0*/  BSYNC.RECONVERGENT B0 ;  /* 0x0000000000007941 */ /* 0x000fea0003800200 */
.L_x_26:
[----:B------:R-:W1:Y:S01]  /*19f0*/  LDCU UR7, c[0x0][0x380] ;  /* 0x00007000ff0777ac */ /* 0x000e620008000800 */
[----:B------:R-:W-:-:S05]  /*1a00*/  VIADD R7, R7, 0x1 ;  /* 0x0000000107077836 */ /* 0x000fca0000000000 */
[----:B-1----:R-:W-:-:S13]  /*1a10*/  ISETP.GE.AND P0, PT, R7, UR7, PT ;  /* 0x0000000707007c0c */ /* 0x002fda000bf06270 */
[----:B------:R-:W-:Y:S05]  /*1a20*/  @!P0 BRA `(.L_x_36) ;  /* 0xffffffe800148947 */ /* 0x000fea000383ffff */
[----:B------:R-:W-:Y:S05]  /*1a30*/  EXIT ;  /* 0x000000000000794d */ /* 0x000fea0003800000 */
        .weak           $__internal_0_$__cuda_sm20_div_rn_f64_full
        .type           $__internal_0_$__cuda_sm20_div_rn_f64_full,@function
        .size           $__internal_0_$__cuda_sm20_div_rn_f64_full,($__internal_1_$__cuda_sm20_dsqrt_rn_f64_mediumpath_v1 - $__internal_0_$__cuda_sm20_div_rn_f64_full)
$__internal_0_$__cuda_sm20_div_rn_f64_full:
[C---:B------:R-:W-:Y:S01]  /*1a40*/  FSETP.GEU.AND P0, PT, |R23|.reuse, 1.469367938527859385e-39, PT ;  /* 0x001000001700780b */ /* 0x040fe20003f0e200 */
[----:B------:R-:W-:Y:S01]  /*1a50*/  IMAD.MOV.U32 R26, RZ, RZ, 0x1 ;  /* 0x00000001ff1a7424 */ /* 0x000fe200078e00ff */
[----:B------:R-:W-:Y:S01]  /*1a60*/  LOP3.LUT R20, R23, 0x800fffff, RZ, 0xc0, !PT ;  /* 0x800fffff17147812 */ /* 0x000fe200078ec0ff */
[----:B------:R-:W-:Y:S01]  /*1a70*/  IMAD.MOV.U32 R36, RZ, RZ, 0x1ca00000 ;  /* 0x1ca00000ff247424 */ /* 0x000fe200078e00ff */
[C---:B------:R-:W-:Y:S01]  /*1a80*/  FSETP.GEU.AND P2, PT, |R25|.reuse, 1.469367938527859385e-39, PT ;  /* 0x001000001900780b */ /* 0x040fe20003f4e200 */
[----:B------:R-:W-:Y:S01]  /*1a90*/  BSSY.RECONVERGENT B2, `(.L_x_37) ;  /* 0x0000052000027945 */ /* 0x000fe20003800200 */
[----:B------:R-:W-:Y:S01]  /*1aa0*/  LOP3.LUT R21, R20, 0x3ff00000, RZ, 0xfc, !PT ;  /* 0x3ff0000014157812 */ /* 0x000fe200078efcff */
[----:B------:R-:W-:Y:S01]  /*1ab0*/  IMAD.MOV.U32 R20, RZ, RZ, R22 ;  /* 0x000000ffff147224 */ /* 0x000fe200078e0016 */
[----:B------:R-:W-:Y:S02]  /*1ac0*/  LOP3.LUT R35, R25, 0x7ff00000, RZ, 0xc0, !PT ;  /* 0x7ff0000019237812 */ /* 0x000fe400078ec0ff */
[----:B------:R-:W-:-:S03]  /*1ad0*/  LOP3.LUT R37, R23, 0x7ff00000, RZ, 0xc0, !PT ;  /* 0x7ff0000017257812 */ /* 0x000fc600078ec0ff */
[----:B------:R-:W-:Y:S01]  /*1ae0*/  @!P0 DMUL R20, R22, 8.98846567431157953865e+307 ;  /* 0x7fe0000016148828 */ /* 0x000fe20000000000 */
[----:B------:R-:W-:-:S03]  /*1af0*/  ISETP.GE.U32.AND P1, PT, R35, R37, PT ;  /* 0x000000252300720c */ /* 0x000fc60003f26070 */
[----:B------:R-:W-:Y:S01]  /*1b00*/  @!P2 LOP3.LUT R28, R23, 0x7ff00000, RZ, 0xc0, !PT ;  /* 0x7ff00000171ca812 */ /* 0x000fe200078ec0ff */
[----:B------:R-:W-:Y:S01]  /*1b10*/  @!P2 IMAD.MOV.U32 R32, RZ, RZ, RZ ;  /* 0x000000ffff20a224 */ /* 0x000fe200078e00ff */
[----:B------:R-:W0:Y:S02]  /*1b20*/  MUFU.RCP64H R27, R21 ;  /* 0x00000015001b7308 */ /* 0x000e240000001800 */
[----:B------:R-:W-:Y:S02]  /*1b30*/  @!P2 ISETP.GE.U32.AND P3, PT, R35, R28, PT ;  /* 0x0000001c2300a20c */ /* 0x000fe40003f66070 */
[----:B------:R-:W-:Y:S02]  /*1b40*/  @!P0 LOP3.LUT R37, R21, 0x7ff00000, RZ, 0xc0, !PT ;  /* 0x7ff0000015258812 */ /* 0x000fe400078ec0ff */
[----:B------:R-:W-:Y:S01]  /*1b50*/  @!P2 SEL R29, R36, 0x63400000, !P3 ;  /* 0x63400000241da807 */ /* 0x000fe20005800000 */
[----:B0-----:R-:W-:-:S08]  /*1b60*/  DFMA R30, R26, -R20, 1 ;  /* 0x3ff000001a1e742b */ /* 0x001fd00000000814 */
[----:B------:R-:W-:-:S08]  /*1b70*/  DFMA R30, R30, R30, R30 ;  /* 0x0000001e1e1e722b */ /* 0x000fd0000000001e */
[----:B------:R-:W-:Y:S01]  /*1b80*/  DFMA R30, R26, R30, R26 ;  /* 0x0000001e1a1e722b */ /* 0x000fe2000000001a */
[--C-:B------:R-:W-:Y:S02]  /*1b90*/  @!P2 LOP3.LUT R26, R29, 0x80000000, R25.reuse, 0xf8, !PT ;  /* 0x800000001d1aa812 */ /* 0x100fe400078ef819 */
[----:B------:R-:W-:Y:S02]  /*1ba0*/  SEL R27, R36, 0x63400000, !P1 ;  /* 0x63400000241b7807 */ /* 0x000fe40004800000 */
[----:B------:R-:W-:Y:S01]  /*1bb0*/  @!P2 LOP3.LUT R33, R26, 0x100000, RZ, 0xfc, !PT ;  /* 0x001000001a21a812 */ /* 0x000fe200078efcff */
[----:B------:R-:W-:Y:S02]  /*1bc0*/  IMAD.MOV.U32 R26, RZ, RZ, R24 ;  /* 0x000000ffff1a7224 */ /* 0x000fe400078e0018 */
[----:B------:R-:W-:Y:S01]  /*1bd0*/  DFMA R28, R30, -R20, 1 ;  /* 0x3ff000001e1c742b */ /* 0x000fe20000000814 */
[----:B------:R-:W-:-:S06]  /*1be0*/  LOP3.LUT R27, R27, 0x800fffff, R25, 0xf8, !PT ;  /* 0x800fffff1b1b7812 */ /* 0x000fcc00078ef819 */
[----:B------:R-:W-:Y:S02]  /*1bf0*/  @!P2 DFMA R26, R26, 2, -R32 ;  /* 0x400000001a1aa82b */ /* 0x000fe40000000820 */
[----:B------:R-:W-:-:S08]  /*1c00*/  DFMA R28, R30, R28, R30 ;  /* 0x0000001c1e1c722b */ /* 0x000fd0000000001e */
[----:B------:R-:W-:-:S08]  /*1c10*/  DMUL R30, R28, R26 ;  /* 0x0000001a1c1e7228 */ /* 0x000fd00000000000 */
[----:B------:R-:W-:-:S08]  /*1c20*/  DFMA R32, R30, -R20, R26 ;  /* 0x800000141e20722b */ /* 0x000fd0000000001a */
[----:B------:R-:W-:Y:S01]  /*1c30*/  DFMA R32, R28, R32, R30 ;  /* 0x000000201c20722b */ /* 0x000fe2000000001e */
[----:B------:R-:W-:Y:S01]  /*1c40*/  IMAD.MOV.U32 R28, RZ, RZ, R35 ;  /* 0x000000ffff1c7224 */ /* 0x000fe200078e0023 */
[----:B------:R-:W-:-:S05]  /*1c50*/  @!P2 LOP3.LUT R28, R27, 0x7ff00000, RZ, 0xc0, !PT ;  /* 0x7ff000001b1ca812 */ /* 0x000fca00078ec0ff */
[----:B------:R-:W-:-:S05]  /*1c60*/  VIADD R29, R28, 0xffffffff ;  /* 0xffffffff1c1d7836 */ /* 0x000fca0000000000 */
[----:B------:R-:W-:Y:S01]  /*1c70*/  ISETP.GT.U32.AND P0, PT, R29, 0x7feffffe, PT ;  /* 0x7feffffe1d00780c */ /* 0x000fe20003f04070 */
[----:B------:R-:W-:-:S05]  /*1c80*/  VIADD R29, R37, 0xffffffff ;  /* 0xffffffff251d7836 */ /* 0x000fca0000000000 */
[----:B------:R-:W-:-:S13]  /*1c90*/  ISETP.GT.U32.OR P0, PT, R29, 0x7feffffe, P0 ;  /* 0x7feffffe1d00780c */ /* 0x000fda0000704470 */
[----:B------:R-:W-:Y:S05]  /*1ca0*/  @P0 BRA `(.L_x_38) ;  /* 0x00000000006c0947 */ /* 0x000fea0003800000 */
[----:B------:R-:W-:-:S04]  /*1cb0*/  LOP3.LUT R28, R23, 0x7ff00000, RZ, 0xc0, !PT ;  /* 0x7ff00000171c7812 */ /* 0x000fc800078ec0ff */
[CC--:B------:R-:W-:Y:S02]  /*1cc0*/  VIADDMNMX R24, R35.reuse, -R28.reuse, 0xb9600000, !PT ;  /* 0xb960000023187446 */ /* 0x0c0fe4000780091c */
[----:B------:R-:W-:Y:S02]  /*1cd0*/  ISETP.GE.U32.AND P0, PT, R35, R28, PT ;  /* 0x0000001c2300720c */ /* 0x000fe40003f06070 */
[----:B------:R-:W-:Y:S02]  /*1ce0*/  VIMNMX R24, PT, PT, R24, 0x46a00000, PT ;  /* 0x46a0000018187848 */ /* 0x000fe40003fe0100 */
[----:B------:R-:W-:-:S05]  /*1cf0*/  SEL R25, R36, 0x63400000, !P0 ;  /* 0x6340000024197807 */ /* 0x000fca0004000000 */
[----:B------:R-:W-:Y:S02]  /*1d00*/  IMAD.IADD R28, R24, 0x1, -R25 ;  /* 0x00000001181c7824 */ /* 0x000fe400078e0a19 */
[----:B------:R-:W-:Y:S02]  /*1d10*/  IMAD.MOV.U32 R24, RZ, RZ, RZ ;  /* 0x000000ffff187224 */ /* 0x000fe400078e00ff */
[----:B------:R-:W-:-:S06]  /*1d20*/  VIADD R25, R28, 0x7fe00000 ;  /* 0x7fe000001c197836 */ /* 0x000fcc0000000000 */
[----:B------:R-:W-:-:S10]  /*1d30*/  DMUL R30, R32, R24 ;  /* 0x00000018201e7228 */ /* 0x000fd40000000000 */
[----:B------:R-:W-:-:S13]  /*1d40*/  FSETP.GTU.AND P0, PT, |R31|, 1.469367938527859385e-39, PT ;  /* 0x001000001f00780b */ /* 0x000fda0003f0c200 */
[----:B------:R-:W-:Y:S05]  /*1d50*/  @P0 BRA `(.L_x_39) ;  /* 0x0000000000940947 */ /* 0x000fea0003800000 */
[----:B------:R-:W-:Y:S01]  /*1d60*/  DFMA R20, R32, -R20, R26 ;  /* 0x800000142014722b */ /* 0x000fe2000000001a */
[----:B------:R-:W-:-:S09]  /*1d70*/  IMAD.MOV.U32 R24, RZ, RZ, RZ ;  /* 0x000000ffff187224 */ /* 0x000fd200078e00ff */
[C---:B------:R-:W-:Y:S02]  /*1d80*/  FSETP.NEU.AND P0, PT, R21.reuse, RZ, PT ;  /* 0x000000ff1500720b */ /* 0x040fe40003f0d000 */
[----:B------:R-:W-:-:S04]  /*1d90*/  LOP3.LUT R23, R21, 0x80000000, R23, 0x48, !PT ;  /* 0x8000000015177812 */ /* 0x000fc800078e4817 */
[----:B------:R-:W-:-:S07]  /*1da0*/  LOP3.LUT R25, R23, R25, RZ, 0xfc, !PT ;  /* 0x0000001917197212 */ /* 0x000fce00078efcff */
[----:B------:R-:W-:Y:S05]  /*1db0*/  @!P0 BRA `(.L_x_39) ;  /* 0x00000000007c8947 */ /* 0x000fea0003800000 */
[----:B------:R-:W-:Y:S01]  /*1dc0*/  IMAD.MOV R21, RZ, RZ, -R28 ;  /* 0x000000ffff157224 */ /* 0x000fe200078e0a1c */
[----:B------:R-:W-:Y:S01]  /*1dd0*/  DMUL.RP R24, R32, R24 ;  /* 0x0000001820187228 */ /* 0x000fe20000008000 */
[----:B------:R-:W-:-:S06]  /*1de0*/  IMAD.MOV.U32 R20, RZ, RZ, RZ ;  /* 0x000000ffff147224 */ /* 0x000fcc00078e00ff */
[----:B------:R-:W-:-:S03]  /*1df0*/  DFMA R20, R30, -R20, R32 ;  /* 0x800000141e14722b */ /* 0x000fc60000000020 */
[----:B------:R-:W-:-:S03]  /*1e00*/  LOP3.LUT R23, R25, R23, RZ, 0x3c, !PT ;  /* 0x0000001719177212 */ /* 0x000fc600078e3cff */
[----:B------:R-:W-:-:S04]  /*1e10*/  IADD3 R20, PT, PT, -R28, -0x43300000, RZ ;  /* 0xbcd000001c147810 */ /* 0x000fc80007ffe1ff */
[----:B------:R-:W-:-:S04]  /*1e20*/  FSETP.NEU.AND P0, PT, |R21|, R20, PT ;  /* 0x000000141500720b */ /* 0x000fc80003f0d200 */
[----:B------:R-:W-:Y:S02]  /*1e30*/  FSEL R30, R24, R30, !P0 ;  /* 0x0000001e181e7208 */ /* 0x000fe40004000000 */
[----:B------:R-:W-:Y:S01]  /*1e40*/  FSEL R31, R23, R31, !P0 ;  /* 0x0000001f171f7208 */ /* 0x000fe20004000000 */
[----:B------:R-:W-:Y:S06]  /*1e50*/  BRA `(.L_x_39) ;  /* 0x0000000000547947 */ /* 0x000fec0003800000 */
.L_x_38:
[----:B------:R-:W-:-:S14]  /*1e60*/  DSETP.NAN.AND P0, PT, R24, R24, PT ;  /* 0x000000181800722a */ /* 0x000fdc0003f08000 */
[----:B------:R-:W-:Y:S05]  /*1e70*/  @P0 BRA `(.L_x_40) ;  /* 0x0000000000440947 */ /* 0x000fea0003800000 */
[----:B------:R-:W-:-:S14]  /*1e80*/  DSETP.NAN.AND P0, PT, R22, R22, PT ;  /* 0x000000161600722a */ /* 0x000fdc0003f08000 */
[----:B------:R-:W-:Y:S05]  /*1e90*/  @P0 BRA `(.L_x_41) ;  /* 0x0000000000300947 */ /* 0x000fea0003800000 */
[----:B------:R-:W-:Y:S01]  /*1ea0*/  ISETP.NE.AND P0, PT, R28, R37, PT ;  /* 0x000000251c00720c */ /* 0x000fe20003f05270 */
[----:B------:R-:W-:Y:S02]  /*1eb0*/  IMAD.MOV.U32 R30, RZ, RZ, 0x0 ;  /* 0x00000000ff1e7424 */ /* 0x000fe400078e00ff */
[----:B------:R-:W-:-:S10]  /*1ec0*/  IMAD.MOV.U32 R31, RZ, RZ, -0x80000 ;  /* 0xfff80000ff1f7424 */ /* 0x000fd400078e00ff */
[----:B------:R-:W-:Y:S05]  /*1ed0*/  @!P0 BRA `(.L_x_39) ;  /* 0x0000000000348947 */ /* 0x000fea0003800000 */
[----:B------:R-:W-:Y:S02]  /*1ee0*/  ISETP.NE.AND P0, PT, R28, 0x7ff00000, PT ;  /* 0x7ff000001c00780c */ /* 0x000fe40003f05270 */
[----:B------:R-:W-:Y:S02]  /*1ef0*/  LOP3.LUT R31, R25, 0x80000000, R23, 0x48, !PT ;  /* 0x80000000191f7812 */ /* 0x000fe400078e4817 */
[----:B------:R-:W-:-:S13]  /*1f00*/  ISETP.EQ.OR P0, PT, R37, RZ, !P0 ;  /* 0x000000ff2500720c */ /* 0x000fda0004702670 */
[----:B------:R-:W-:Y:S01]  /*1f10*/  @P0 LOP3.LUT R20, R31, 0x7ff00000, RZ, 0xfc, !PT ;  /* 0x7ff000001f140812 */ /* 0x000fe200078efcff */
[----:B------:R-:W-:Y:S02]  /*1f20*/  @!P0 IMAD.MOV.U32 R30, RZ, RZ, RZ ;  /* 0x000000ffff1e8224 */ /* 0x000fe400078e00ff */
[----:B------:R-:W-:Y:S02]  /*1f30*/  @P0 IMAD.MOV.U32 R30, RZ, RZ, RZ ;  /* 0x000000ffff1e0224 */ /* 0x000fe400078e00ff */
[----:B------:R-:W-:Y:S01]  /*1f40*/  @P0 IMAD.MOV.U32 R31, RZ, RZ, R20 ;  /* 0x000000ffff1f0224 */ /* 0x000fe200078e0014 */
[----:B------:R-:W-:Y:S06]  /*1f50*/  BRA `(.L_x_39) ;  /* 0x0000000000147947 */ /* 0x000fec0003800000 */
.L_x_41:
[----:B------:R-:W-:Y:S01]  /*1f60*/  LOP3.LUT R31, R23, 0x80000, RZ, 0xfc, !PT ;  /* 0x00080000171f7812 */ /* 0x000fe200078efcff */
[----:B------:R-:W-:Y:S01]  /*1f70*/  IMAD.MOV.U32 R30, RZ, RZ, R22 ;  /* 0x000000ffff1e7224 */ /* 0x000fe200078e0016 */
[----:B------:R-:W-:Y:S06]  /*1f80*/  BRA `(.L_x_39) ;  /* 0x0000000000087947 */ /* 0x000fec0003800000 */
.L_x_40:
[----:B------:R-:W-:Y:S01]  /*1f90*/  LOP3.LUT R31, R25, 0x80000, RZ, 0xfc, !PT ;  /* 0x00080000191f7812 */ /* 0x000fe200078efcff */
[----:B------:R-:W-:-:S07]  /*1fa0*/  IMAD.MOV.U32 R30, RZ, RZ, R24 ;  /* 0x000000ffff1e7224 */ /* 0x000fce00078e0018 */
.L_x_39:
[----:B------:R-:W-:Y:S05]  /*1fb0*/  BSYNC.RECONVERGENT B2 ;  /* 0x0000000000027941 */ /* 0x000fea0003800200 */
.L_x_37:
[----:B------:R-:W-:Y:S02]  /*1fc0*/  IMAD.MOV.U32 R20, RZ, RZ, R0 ;  /* 0x000000ffff147224 */ /* 0x000fe400078e0000 */
[----:B------:R-:W-:-:S04]  /*1fd0*/  IMAD.MOV.U32 R21, RZ, RZ, 0x0 ;  /* 0x00000000ff157424 */ /* 0x000fc800078e00ff */
[----:B------:R-:W-:Y:S05]  /*1fe0*/  RET.REL.NODEC R20 `(_Z18gpu_find_repulsioniPdddS_) ;  /* 0xffffffe014047950 */ /* 0x000fea0003c3ffff */
        .weak           $__internal_1_$__cuda_sm20_dsqrt_rn_f64_mediumpath_v1
        .type           $__internal_1_$__cuda_sm20_dsqrt_rn_f64_mediumpath_v1,@function
        .size           $__internal_1_$__cuda_sm20_dsqrt_rn_f64_mediumpath_v1,(.L_x_48 - $__internal_1_$__cuda_sm20_dsqrt_rn_f64_mediumpath_v1)
$__internal_1_$__cuda_sm20_dsqrt_rn_f64_mediumpath_v1:
[----:B------:R-:W-:Y:S01]  /*1ff0*/  ISETP.GE.U32.AND P0, PT, R20, -0x3400000, PT ;  /* 0xfcc000001400780c */ /* 0x000fe20003f06070 */
[----:B------:R-:W-:Y:S01]  /*2000*/  BSSY.RECONVERGENT B2, `(.L_x_42) ;  /* 0x0000026000027945 */ /* 0x000fe20003800200 */
[----:B------:R-:W-:Y:S02]  /*2010*/  IMAD.MOV.U32 R26, RZ, RZ, R28 ;  /* 0x000000ffff1a7224 */ /* 0x000fe400078e001c */
[----:B------:R-:W-:Y:S02]  /*2020*/  IMAD.MOV.U32 R8, RZ, RZ, R24 ;  /* 0x000000ffff087224 */ /* 0x000fe400078e0018 */
[----:B------:R-:W-:-:S07]  /*2030*/  IMAD.MOV.U32 R9, RZ, RZ, R25 ;  /* 0x000000ffff097224 */ /* 0x000fce00078e0019 */
[----:B------:R-:W-:Y:S05]  /*2040*/  @!P0 BRA `(.L_x_43) ;  /* 0x0000000000208947 */ /* 0x000fea0003800000 */
[----:B------:R-:W-:-:S10]  /*2050*/  DFMA.RM R8, R8, R26, R22 ;  /* 0x0000001a0808722b */ /* 0x000fd40000004016 */
[----:B------:R-:W-:-:S05]  /*2060*/  IADD3 R20, P0, PT, R8, 0x1, RZ ;  /* 0x0000000108147810 */ /* 0x000fca0007f1e0ff */
[----:B------:R-:W-:-:S06]  /*2070*/  IMAD.X R21, RZ, RZ, R9, P0 ;  /* 0x000000ffff157224 */ /* 0x000fcc00000e0609 */
[----:B------:R-:W-:-:S08]  /*2080*/  DFMA.RP R2, -R8, R20, R2 ;  /* 0x000000140802722b */ /* 0x000fd00000008102 */
[----:B------:R-:W-:-:S06]  /*2090*/  DSETP.GT.AND P0, PT, R2, RZ, PT ;  /* 0x000000ff0200722a */ /* 0x000fcc0003f04000 */
[----:B------:R-:W-:Y:S02]  /*20a0*/  FSEL R8, R20, R8, P0 ;  /* 0x0000000814087208 */ /* 0x000fe40000000000 */
[----:B------:R-:W-:Y:S01]  /*20b0*/  FSEL R9, R21, R9, P0 ;  /* 0x0000000915097208 */ /* 0x000fe20000000000 */
[----:B------:R-:W-:Y:S06]  /*20c0*/  BRA `(.L_x_44) ;  /* 0x0000000000647947 */ /* 0x000fec0003800000 */
.L_x_43:
[----:B------:R-:W-:-:S14]  /*20d0*/  DSETP.NE.AND P0, PT, R2, RZ, PT ;  /* 0x000000ff0200722a */ /* 0x000fdc0003f05000 */
[----:B------:R-:W-:Y:S05]  /*20e0*/  @!P0 BRA `(.L_x_45) ;  /* 0x0000000000588947 */ /* 0x000fea0003800000 */
[----:B------:R-:W-:-:S13]  /*20f0*/  ISETP.GE.AND P0, PT, R3, RZ, PT ;  /* 0x000000ff0300720c */ /* 0x000fda0003f06270 */
[----:B------:R-:W-:Y:S02]  /*2100*/  @!P0 IMAD.MOV.U32 R8, RZ, RZ, 0x0 ;  /* 0x00000000ff088424 */ /* 0x000fe400078e00ff */
[----:B------:R-:W-:Y:S01]  /*2110*/  @!P0 IMAD.MOV.U32 R9, RZ, RZ, -0x80000 ;  /* 0xfff80000ff098424 */ /* 0x000fe200078e00ff */
[----:B------:R-:W-:Y:S06]  /*2120*/  @!P0 BRA `(.L_x_44) ;  /* 0x00000000004c8947 */ /* 0x000fec0003800000 */
[----:B------:R-:W-:-:S13]  /*2130*/  ISETP.GT.AND P0, PT, R3, 0x7fefffff, PT ;  /* 0x7fefffff0300780c */ /* 0x000fda0003f04270 */
[----:B------:R-:W-:Y:S05]  /*2140*/  @P0 BRA `(.L_x_45) ;  /* 0x0000000000400947 */ /* 0x000fea0003800000 */
[----:B------:R-:W-:Y:S01]  /*2150*/  DMUL R2, R2, 8.11296384146066816958e+31 ;  /* 0x4690000002027828 */ /* 0x000fe20000000000 */
[----:B------:R-:W-:Y:S02]  /*2160*/  IMAD.MOV.U32 R8, RZ, RZ, RZ ;  /* 0x000000ffff087224 */ /* 0x000fe400078e00ff */
[----:B------:R-:W-:Y:S02]  /*2170*/  IMAD.MOV.U32 R22, RZ, RZ, 0x0 ;  /* 0x00000000ff167424 */ /* 0x000fe400078e00ff */
[----:B------:R-:W-:Y:S01]  /*2180*/  IMAD.MOV.U32 R23, RZ, RZ, 0x3fd80000 ;  /* 0x3fd80000ff177424 */ /* 0x000fe200078e00ff */
[----:B------:R-:W0:Y:S02]  /*2190*/  MUFU.RSQ64H R9, R3 ;  /* 0x0000000300097308 */ /* 0x000e240000001c00 */
[----:B0-----:R-:W-:-:S08]  /*21a0*/  DMUL R20, R8, R8 ;  /* 0x0000000808147228 */ /* 0x001fd00000000000 */
[----:B------:R-:W-:-:S08]  /*21b0*/  DFMA R20, R2, -R20, 1 ;  /* 0x3ff000000214742b */ /* 0x000fd00000000814 */
[----:B------:R-:W-:Y:S02]  /*21c0*/  DFMA R22, R20, R22, 0.5 ;  /* 0x3fe000001416742b */ /* 0x000fe40000000016 */
[----:B------:R-:W-:-:S08]  /*21d0*/  DMUL R20, R8, R20 ;  /* 0x0000001408147228 */ /* 0x000fd00000000000 */
[----:B------:R-:W-:-:S08]  /*21e0*/  DFMA R20, R22, R20, R8 ;  /* 0x000000141614722b */ /* 0x000fd00000000008 */
[----:B------:R-:W-:Y:S02]  /*21f0*/  DMUL R8, R2, R20 ;  /* 0x0000001402087228 */ /* 0x000fe40000000000 */
[----:B------:R-:W-:-:S06]  /*2200*/  VIADD R21, R21, 0xfff00000 ;  /* 0xfff0000015157836 */ /* 0x000fcc0000000000 */
[----:B------:R-:W-:-:S08]  /*2210*/  DFMA R22, R8, -R8, R2 ;  /* 0x800000080816722b */ /* 0x000fd00000000002 */
[----:B------:R-:W-:-:S10]  /*2220*/  DFMA R8, R20, R22, R8 ;  /* 0x000000161408722b */ /* 0x000fd40000000008 */
[----:B------:R-:W-:Y:S01]  /*2230*/  VIADD R9, R9, 0xfcb00000 ;  /* 0xfcb0000009097836 */ /* 0x000fe20000000000 */
[----:B------:R-:W-:Y:S06]  /*2240*/  BRA `(.L_x_44) ;  /* 0x0000000000047947 */ /* 0x000fec0003800000 */
.L_x_45:
[----:B------:R-:W-:-:S11]  /*2250*/  DADD R8, R2, R2 ;  /* 0x0000000002087229 */ /* 0x000fd60000000002 */
.L_x_44:
[----:B------:R-:W-:Y:S05]  /*2260*/  BSYNC.RECONVERGENT B2 ;  /* 0x0000000000027941 */ /* 0x000fea0003800200 */
.L_x_42:
[----:B------:R-:W-:Y:S02]  /*2270*/  IMAD.MOV.U32 R2, RZ, RZ, R0 ;  /* 0x000000ffff027224 */ /* 0x000fe400078e0000 */
[----:B------:R-:W-:-:S04]  /*2280*/  IMAD.MOV.U32 R3, RZ, RZ, 0x0 ;  /* 0x00000000ff037424 */ /* 0x000fc800078e00ff */
[----:B------:R-:W-:Y:S05]  /*2290*/  RET.REL.NODEC R2 `(_Z18gpu_find_repulsioniPdddS_) ;  /* 0xffffffdc02587950 */ /* 0x000fea0003c3ffff */
.L_x_46:
[----:B------:R-:W-:-:S00]  /*22a0*/  BRA `(.L_x_46) ;  /* 0xfffffffc00fc7947 */ /* 0x000fc0000383ffff */
[----:B------:R-:W-:-:S00]  /*22b0*/  NOP ;  /* 0x0000000000007918 */ /* 0x000fc00000000000 */
        /* <DEDUP_REMOVED lines=12> */
.L_x_48:


//--------------------- .nv.shared.reserved.0     --------------------------
	.section	.nv.shared.reserved.0,"aw",@nobits
	.weak		__nv_reservedSMEM_offset_0_alias
	.size		__nv_reservedSMEM_offset_0_alias, 0, 64
	.other		__nv_reservedSMEM_offset_0_alias,@"STO_CUDA_RESERVED_SHARED STV_DEFAULT"
__nv_reservedSMEM_offset_0_alias:
	.zero		0
	.zero		64


//--------------------- .nv.constant0._Z18gpu_find_repulsioniPdddS_ --------------------------
	.section	.nv.constant0._Z18gpu_find_repulsioniPdddS_,"a",@progbits
	.sectionflags	@""
	.align	4
.nv.constant0._Z18gpu_find_repulsioniPdddS_:
	.zero		936


//--------------------- SYMBOLS --------------------------

	.type		.nv.reservedSmem.offset0,@object
	.size		.nv.reservedSmem.offset0,0x4
